//
// Generated by NVIDIA NVVM Compiler
//
// Compiler Build ID: CL-36424714
// Cuda compilation tools, release 13.0, V13.0.88
// Based on NVVM 20.0.0
//

.version 9.0
.target sm_100
.address_size 64

	// .globl	_Z14shfl_layernormPfS_ii
.extern .func  (.param .b32 func_retval0) vprintf
(
	.param .b64 vprintf_param_0,
	.param .b64 vprintf_param_1
)
;
// _ZZ14shfl_layernormPfS_iiE4smem has been demoted
.global .align 1 .b8 $str[42] = {82, 111, 119, 58, 32, 37, 100, 44, 32, 76, 111, 99, 97, 108, 32, 77, 101, 97, 110, 58, 32, 37, 102, 44, 32, 71, 108, 111, 98, 97, 108, 32, 77, 101, 97, 110, 58, 32, 37, 102, 10};
.global .align 1 .b8 $str$1[29] = {82, 111, 119, 58, 32, 37, 100, 44, 32, 76, 111, 99, 97, 108, 32, 86, 97, 114, 105, 97, 110, 99, 101, 58, 32, 37, 102, 10};
.global .align 1 .b8 $str$2[30] = {82, 111, 119, 58, 32, 37, 100, 44, 32, 71, 108, 111, 98, 97, 108, 32, 86, 97, 114, 105, 97, 110, 99, 101, 58, 32, 37, 102, 10};

.visible .entry _Z14shfl_layernormPfS_ii(
	.param .u64 .ptr .align 1 _Z14shfl_layernormPfS_ii_param_0,
	.param .u64 .ptr .align 1 _Z14shfl_layernormPfS_ii_param_1,
	.param .u32 _Z14shfl_layernormPfS_ii_param_2,
	.param .u32 _Z14shfl_layernormPfS_ii_param_3
)
{
	.local .align 8 .b8 	__local_depot0[24];
	.reg .b64 	%SP;
	.reg .b64 	%SPL;
	.reg .pred 	%p<40>;
	.reg .b32 	%r<70>;
	.reg .b32 	%f<61>;
	.reg .b64 	%rd<26>;
	.reg .b64 	%fd<7>;
	// demoted variable
	.shared .align 4 .b8 _ZZ14shfl_layernormPfS_iiE4smem[4096];
	mov.u64 	%SPL, __local_depot0;
	cvta.local.u64 	%SP, %SPL;
	ld.param.u64 	%rd5, [_Z14shfl_layernormPfS_ii_param_0];
	ld.param.u64 	%rd6, [_Z14shfl_layernormPfS_ii_param_1];
	ld.param.u32 	%r15, [_Z14shfl_layernormPfS_ii_param_2];
	ld.param.u32 	%r14, [_Z14shfl_layernormPfS_ii_param_3];
	add.u64 	%rd7, %SP, 0;
	add.u64 	%rd1, %SPL, 0;
	mov.u32 	%r1, %ctaid.x;
	mov.u32 	%r69, %tid.x;
	setp.ge.s32 	%p1, %r1, %r15;
	@%p1 bra 	$L__BB0_31;
	cvta.to.global.u64 	%rd8, %rd5;
	mul.lo.s32 	%r16, %r14, %r1;
	cvt.s64.s32 	%rd2, %r16;
	mul.wide.s32 	%rd9, %r16, 4;
	add.s64 	%rd3, %rd8, %rd9;
	setp.ge.s32 	%p2, %r69, %r14;
	mov.f32 	%f58, 0f00000000;
	mov.f32 	%f59, %f58;
	@%p2 bra 	$L__BB0_4;
	mov.f32 	%f59, 0f00000000;
	mov.u32 	%r3, %ntid.x;
	mov.u32 	%r67, %r69;
	mov.f32 	%f58, %f59;
$L__BB0_3:
	mul.wide.s32 	%rd10, %r67, 4;
	add.s64 	%rd11, %rd3, %rd10;
	ld.global.f32 	%f19, [%rd11];
	add.f32 	%f58, %f58, %f19;
	fma.rn.f32 	%f59, %f19, %f19, %f59;
	add.s32 	%r67, %r67, %r3;
	setp.lt.s32 	%p3, %r67, %r14;
	@%p3 bra 	$L__BB0_3;
$L__BB0_4:
	bar.sync 	0;
	mov.b32 	%r17, %f58;
	shfl.sync.down.b32	%r18|%p4, %r17, 16, 31, -1;
	mov.b32 	%f20, %r18;
	add.f32 	%f21, %f58, %f20;
	mov.b32 	%r19, %f21;
	shfl.sync.down.b32	%r20|%p5, %r19, 8, 31, -1;
	mov.b32 	%f22, %r20;
	add.f32 	%f23, %f21, %f22;
	mov.b32 	%r21, %f23;
	shfl.sync.down.b32	%r22|%p6, %r21, 4, 31, -1;
	mov.b32 	%f24, %r22;
	add.f32 	%f25, %f23, %f24;
	mov.b32 	%r23, %f25;
	shfl.sync.down.b32	%r24|%p7, %r23, 2, 31, -1;
	mov.b32 	%f26, %r24;
	add.f32 	%f27, %f25, %f26;
	mov.b32 	%r25, %f27;
	shfl.sync.down.b32	%r26|%p8, %r25, 1, 31, -1;
	mov.b32 	%f28, %r26;
	add.f32 	%f7, %f27, %f28;
	mov.u32 	%r6, %ntid.x;
	setp.lt.u32 	%p9, %r6, 33;
	shr.u32 	%r27, %r69, 3;
	mov.u32 	%r28, _ZZ14shfl_layernormPfS_iiE4smem;
	add.s32 	%r7, %r28, %r27;
	shl.b32 	%r29, %r69, 2;
	add.s32 	%r8, %r28, %r29;
	@%p9 bra 	$L__BB0_12;
	and.b32  	%r30, %r69, 31;
	setp.ne.s32 	%p11, %r30, 0;
	@%p11 bra 	$L__BB0_7;
	st.shared.f32 	[%r7], %f7;
$L__BB0_7:
	bar.sync 	0;
	setp.gt.u32 	%p12, %r69, 31;
	@%p12 bra 	$L__BB0_14;
	add.s32 	%r32, %r6, 31;
	shr.u32 	%r33, %r32, 5;
	setp.ge.u32 	%p13, %r69, %r33;
	mov.b32 	%r68, 0;
	@%p13 bra 	$L__BB0_10;
	ld.shared.u32 	%r68, [%r8];
$L__BB0_10:
	shfl.sync.down.b32	%r34|%p14, %r68, 16, 31, -1;
	shfl.sync.down.b32	%r35|%p15, %r34, 8, 31, -1;
	shfl.sync.down.b32	%r36|%p16, %r35, 4, 31, -1;
	shfl.sync.down.b32	%r37|%p17, %r36, 2, 31, -1;
	shfl.sync.down.b32	%r11|%p18, %r37, 1, 31, -1;
	setp.ne.s32 	%p19, %r69, 0;
	@%p19 bra 	$L__BB0_14;
	st.shared.u32 	[_ZZ14shfl_layernormPfS_iiE4smem], %r11;
	bra.uni 	$L__BB0_14;
$L__BB0_12:
	setp.ne.s32 	%p10, %r69, 0;
	@%p10 bra 	$L__BB0_14;
	st.shared.f32 	[_ZZ14shfl_layernormPfS_iiE4smem], %f7;
$L__BB0_14:
	bar.sync 	0;
	ld.shared.f32 	%f29, [_ZZ14shfl_layernormPfS_iiE4smem];
	cvt.rn.f32.s32 	%f8, %r14;
	div.rn.f32 	%f9, %f29, %f8;
	bar.sync 	0;
	setp.ne.s32 	%p20, %r69, 0;
	@%p20 bra 	$L__BB0_16;
	cvt.f64.f32 	%fd1, %f58;
	cvt.f64.f32 	%fd2, %f9;
	st.local.u32 	[%rd1], %r1;
	st.local.f64 	[%rd1+8], %fd1;
	st.local.f64 	[%rd1+16], %fd2;
	mov.u64 	%rd12, $str;
	cvta.global.u64 	%rd13, %rd12;
	{ // callseq 0, 0
	.param .b64 param0;
	st.param.b64 	[param0], %rd13;
	.param .b64 param1;
	st.param.b64 	[param1], %rd7;
	.param .b32 retval0;
	call.uni (retval0), 
	vprintf, 
	(
	param0, 
	param1
	);
	ld.param.b32 	%r38, [retval0];
	} // callseq 0
	cvt.f64.f32 	%fd3, %f59;
	st.local.u32 	[%rd1], %r1;
	st.local.f64 	[%rd1+8], %fd3;
	mov.u64 	%rd15, $str$1;
	cvta.global.u64 	%rd16, %rd15;
	{ // callseq 1, 0
	.param .b64 param0;
	st.param.b64 	[param0], %rd16;
	.param .b64 param1;
	st.param.b64 	[param1], %rd7;
	.param .b32 retval0;
	call.uni (retval0), 
	vprintf, 
	(
	param0, 
	param1
	);
	ld.param.b32 	%r40, [retval0];
	} // callseq 1
$L__BB0_16:
	setp.lt.u32 	%p21, %r6, 33;
	mov.b32 	%r42, %f59;
	shfl.sync.down.b32	%r43|%p22, %r42, 16, 31, -1;
	mov.b32 	%f30, %r43;
	add.f32 	%f31, %f59, %f30;
	mov.b32 	%r44, %f31;
	shfl.sync.down.b32	%r45|%p23, %r44, 8, 31, -1;
	mov.b32 	%f32, %r45;
	add.f32 	%f33, %f31, %f32;
	mov.b32 	%r46, %f33;
	shfl.sync.down.b32	%r47|%p24, %r46, 4, 31, -1;
	mov.b32 	%f34, %r47;
	add.f32 	%f35, %f33, %f34;
	mov.b32 	%r48, %f35;
	shfl.sync.down.b32	%r49|%p25, %r48, 2, 31, -1;
	mov.b32 	%f36, %r49;
	add.f32 	%f37, %f35, %f36;
	mov.b32 	%r50, %f37;
	shfl.sync.down.b32	%r51|%p26, %r50, 1, 31, -1;
	mov.b32 	%f38, %r51;
	add.f32 	%f10, %f37, %f38;
	@%p21 bra 	$L__BB0_24;
	and.b32  	%r52, %r69, 31;
	setp.ne.s32 	%p28, %r52, 0;
	@%p28 bra 	$L__BB0_19;
	st.shared.f32 	[%r7], %f10;
$L__BB0_19:
	bar.sync 	0;
	setp.gt.u32 	%p29, %r69, 31;
	@%p29 bra 	$L__BB0_26;
	add.s32 	%r53, %r6, 31;
	shr.u32 	%r54, %r53, 5;
	setp.ge.u32 	%p30, %r69, %r54;
	mov.f32 	%f60, 0f00000000;
	@%p30 bra 	$L__BB0_22;
	ld.shared.f32 	%f60, [%r8];
$L__BB0_22:
	setp.ne.s32 	%p31, %r69, 0;
	mov.b32 	%r55, %f60;
	shfl.sync.down.b32	%r56|%p32, %r55, 16, 31, -1;
	mov.b32 	%f40, %r56;
	add.f32 	%f41, %f60, %f40;
	mov.b32 	%r57, %f41;
	shfl.sync.down.b32	%r58|%p33, %r57, 8, 31, -1;
	mov.b32 	%f42, %r58;
	add.f32 	%f43, %f41, %f42;
	mov.b32 	%r59, %f43;
	shfl.sync.down.b32	%r60|%p34, %r59, 4, 31, -1;
	mov.b32 	%f44, %r60;
	add.f32 	%f45, %f43, %f44;
	mov.b32 	%r61, %f45;
	shfl.sync.down.b32	%r62|%p35, %r61, 2, 31, -1;
	mov.b32 	%f46, %r62;
	add.f32 	%f47, %f45, %f46;
	mov.b32 	%r63, %f47;
	shfl.sync.down.b32	%r64|%p36, %r63, 1, 31, -1;
	mov.b32 	%f48, %r64;
	add.f32 	%f13, %f47, %f48;
	@%p31 bra 	$L__BB0_26;
	st.shared.f32 	[_ZZ14shfl_layernormPfS_iiE4smem], %f13;
	bra.uni 	$L__BB0_26;
$L__BB0_24:
	setp.ne.s32 	%p27, %r69, 0;
	@%p27 bra 	$L__BB0_26;
	st.shared.f32 	[_ZZ14shfl_layernormPfS_iiE4smem], %f10;
$L__BB0_26:
	setp.ne.s32 	%p37, %r69, 0;
	bar.sync 	0;
	ld.shared.f32 	%f49, [_ZZ14shfl_layernormPfS_iiE4smem];
	div.rn.f32 	%f50, %f49, %f8;
	mul.f32 	%f51, %f9, %f9;
	sub.f32 	%f14, %f50, %f51;
	@%p37 bra 	$L__BB0_28;
	cvt.f64.f32 	%fd4, %f14;
	st.local.u32 	[%rd1], %r1;
	st.local.f64 	[%rd1+8], %fd4;
	mov.u64 	%rd17, $str$2;
	cvta.global.u64 	%rd18, %rd17;
	{ // callseq 2, 0
	.param .b64 param0;
	st.param.b64 	[param0], %rd18;
	.param .b64 param1;
	st.param.b64 	[param1], %rd7;
	.param .b32 retval0;
	call.uni (retval0), 
	vprintf, 
	(
	param0, 
	param1
	);
	ld.param.b32 	%r65, [retval0];
	} // callseq 2
$L__BB0_28:
	setp.ge.s32 	%p38, %r69, %r14;
	max.f32 	%f52, %f14, 0f00000000;
	cvt.f64.f32 	%fd5, %f52;
	add.f64 	%fd6, %fd5, 0d3F50624DD2F1A9FC;
	cvt.rn.f32.f64 	%f15, %fd6;
	bar.sync 	0;
	@%p38 bra 	$L__BB0_31;
	cvta.to.global.u64 	%rd4, %rd6;
	rsqrt.approx.f32 	%f16, %f15;
$L__BB0_30:
	cvt.s64.s32 	%rd20, %r69;
	mul.wide.s32 	%rd21, %r69, 4;
	add.s64 	%rd22, %rd3, %rd21;
	ld.global.f32 	%f53, [%rd22];
	sub.f32 	%f54, %f53, %f9;
	mul.f32 	%f55, %f16, %f54;
	add.s64 	%rd23, %rd20, %rd2;
	shl.b64 	%rd24, %rd23, 2;
	add.s64 	%rd25, %rd4, %rd24;
	st.global.f32 	[%rd25], %f55;
	add.s32 	%r69, %r69, %r6;
	setp.lt.s32 	%p39, %r69, %r14;
	@%p39 bra 	$L__BB0_30;
$L__BB0_31:
	ret;

}


// ===== COMPILED SASS (sm_100) =====

	.target	sm_100

	.elftype	@"ET_EXEC"


//--------------------- .note.nv.tkinfo           --------------------------
	.section	.note.nv.tkinfo,"",@"SHT_NOTE"
	.sectionflags	@"SHF_NOTE_NV_TKINFO"
	.tkinfo
        /*0018*/ 	.word	0x00000002
        /*0030*/ 	.string	""
        /*0030*/ 	.string	"ptxas"
        /*0030*/ 	.string	"Cuda compilation tools, release 13.0, V13.0.88"
        /*0030*/ 	.string	"Build cuda_13.0.r13.0/compiler.36424714_0"
        /*0030*/ 	.string	"-arch sm_100 -m 64 "



//--------------------- .note.nv.cuinfo           --------------------------
	.section	.note.nv.cuinfo,"",@"SHT_NOTE"
	.sectionflags	@"SHF_NOTE_NV_CUINFO"
        /*0018*/ 	.short	0x0002
        /*001a*/ 	.short	0x0064
        /*001c*/ 	.short	0x0082
	.zero		2


//--------------------- .nv.info                  --------------------------
	.section	.nv.info,"",@"SHT_CUDA_INFO"
	.align	4


	//----- nvinfo : EIATTR_REGCOUNT
	.align		4
        /*0000*/ 	.byte	0x04, 0x2f
        /*0002*/ 	.short	(.L_4 - .L_3)
	.align		4
.L_3:
        /*0004*/ 	.word	index@(_Z14shfl_layernormPfS_ii)
        /*0008*/ 	.word	0x00000019


	//----- nvinfo : EIATTR_FRAME_SIZE
	.align		4
.L_4:
        /*000c*/ 	.byte	0x04, 0x11
        /*000e*/ 	.short	(.L_6 - .L_5)
	.align		4
.L_5:
        /*0010*/ 	.word	index@($__internal_0_$__cuda_sm3x_div_rn_noftz_f32_slowpath)
        /*0014*/ 	.word	0x00000018


	//----- nvinfo : EIATTR_FRAME_SIZE
	.align		4
.L_6:
        /*0018*/ 	.byte	0x04, 0x11
        /*001a*/ 	.short	(.L_8 - .L_7)
	.align		4
.L_7:
        /*001c*/ 	.word	index@(_Z14shfl_layernormPfS_ii)
        /*0020*/ 	.word	0x00000018


	//----- nvinfo : EIATTR_MIN_STACK_SIZE
	.align		4
.L_8:
        /*0024*/ 	.byte	0x04, 0x12
        /*0026*/ 	.short	(.L_10 - .L_9)
	.align		4
.L_9:
        /*0028*/ 	.word	index@(_Z14shfl_layernormPfS_ii)
        /*002c*/ 	.word	0x00000018
.L_10:


//--------------------- .nv.compat                --------------------------
	.section	.nv.compat,"",@"SHT_CUDA_COMPAT_INFO"
	.align	4
        /*0000*/ 	.byte	0x02, 0x09, 0x00, 0x00, 0x02, 0x02, 0x01, 0x00, 0x02, 0x05, 0x05, 0x00, 0x03, 0x07, 0x01, 0x01
        /*0010*/ 	.byte	0x02, 0x03, 0x00, 0x00, 0x02, 0x06, 0x01, 0x00, 0x04, 0x0b, 0x08, 0x00, 0x01, 0x00, 0x00, 0x00
        /*0020*/ 	.byte	0x00, 0x00, 0x00, 0x00


//--------------------- .nv.info._Z14shfl_layernormPfS_ii --------------------------
	.section	.nv.info._Z14shfl_layernormPfS_ii,"",@"SHT_CUDA_INFO"
	.sectionflags	@""
	.align	4


	//----- nvinfo : EIATTR_CUDA_API_VERSION
	.align		4
        /*0000*/ 	.byte	0x04, 0x37
        /*0002*/ 	.short	(.L_12 - .L_11)
.L_11:
        /*0004*/ 	.word	0x00000082


	//----- nvinfo : EIATTR_KPARAM_INFO
	.align		4
.L_12:
        /*0008*/ 	.byte	0x04, 0x17
        /*000a*/ 	.short	(.L_14 - .L_13)
.L_13:
        /*000c*/ 	.word	0x00000000
        /*0010*/ 	.short	0x0003
        /*0012*/ 	.short	0x0014
        /*0014*/ 	.byte	0x00, 0xf0, 0x11, 0x00


	//----- nvinfo : EIATTR_KPARAM_INFO
	.align		4
.L_14:
        /*0018*/ 	.byte	0x04, 0x17
        /*001a*/ 	.short	(.L_16 - .L_15)
.L_15:
        /*001c*/ 	.word	0x00000000
        /*0020*/ 	.short	0x0002
        /*0022*/ 	.short	0x0010
        /*0024*/ 	.byte	0x00, 0xf0, 0x11, 0x00


	//----- nvinfo : EIATTR_KPARAM_INFO
	.align		4
.L_16:
        /*0028*/ 	.byte	0x04, 0x17
        /*002a*/ 	.short	(.L_18 - .L_17)
.L_17:
        /*002c*/ 	.word	0x00000000
        /*0030*/ 	.short	0x0001
        /*0032*/ 	.short	0x0008
        /*0034*/ 	.byte	0x00, 0xf5, 0x21, 0x00


	//----- nvinfo : EIATTR_KPARAM_INFO
	.align		4
.L_18:
        /*0038*/ 	.byte	0x04, 0x17
        /*003a*/ 	.short	(.L_20 - .L_19)
.L_19:
        /*003c*/ 	.word	0x00000000
        /*0040*/ 	.short	0x0000
        /*0042*/ 	.short	0x0000
        /*0044*/ 	.byte	0x00, 0xf5, 0x21, 0x00


	//----- nvinfo : EIATTR_SPARSE_MMA_MASK
	.align		4
.L_20:
        /*0048*/ 	.byte	0x03, 0x50
        /*004a*/ 	.short	0x0000


	//----- nvinfo : EIATTR_MAXREG_COUNT
	.align		4
        /*004c*/ 	.byte	0x03, 0x1b
        /*004e*/ 	.short	0x00ff


	//----- nvinfo : EIATTR_NUM_BARRIERS
	.align		4
        /*0050*/ 	.byte	0x02, 0x4c
        /*0052*/ 	.byte	0x01
	.zero		1


	//----- nvinfo : EIATTR_EXTERNS
	.align		4
        /*0054*/ 	.byte	0x04, 0x0f
        /*0056*/ 	.short	(.L_22 - .L_21)


	//   ....[0]....
	.align		4
.L_21:
        /*0058*/ 	.word	index@(vprintf)


	//----- nvinfo : EIATTR_MERCURY_ISA_VERSION
	.align		4
.L_22:
        /*005c*/ 	.byte	0x03, 0x5f
        /*005e*/ 	.short	0x0101


	//----- nvinfo : EIATTR_COOP_GROUP_MASK_REGIDS
	.align		4
        /*0060*/ 	.byte	0x04, 0x29
        /*0062*/ 	.short	(.L_24 - .L_23)


	//   ....[0]....
.L_23:
        /*0064*/ 	.word	0xffffffff


	//   ....[1]....
        /*0068*/ 	.word	0xffffffff


	//   ....[2]....
        /*006c*/ 	.word	0xffffffff


	//   ....[3]....
        /*0070*/ 	.word	0xffffffff


	//   ....[4]....
        /*0074*/ 	.word	0xffffffff


	//   ....[5]....
        /*0078*/ 	.word	0xffffffff


	//   ....[6]....
        /*007c*/ 	.word	0xffffffff


	//   ....[7]....
        /*0080*/ 	.word	0xffffffff


	//   ....[8]....
        /*0084*/ 	.word	0xffffffff


	//   ....[9]....
        /*0088*/ 	.word	0xffffffff


	//   ....[10]....
        /*008c*/ 	.word	0xffffffff


	//   ....[11]....
        /*0090*/ 	.word	0xffffffff


	//   ....[12]....
        /*0094*/ 	.word	0xffffffff


	//   ....[13]....
        /*0098*/ 	.word	0xffffffff


	//   ....[14]....
        /*009c*/ 	.word	0xffffffff


	//   ....[15]....
        /*00a0*/ 	.word	0xffffffff


	//   ....[16]....
        /*00a4*/ 	.word	0xffffffff


	//   ....[17]....
        /*00a8*/ 	.word	0xffffffff


	//   ....[18]....
        /*00ac*/ 	.word	0xffffffff


	//   ....[19]....
        /*00b0*/ 	.word	0xffffffff


	//   ....[20]....
        /*00b4*/ 	.word	0x0500000f


	//   ....[21]....
        /*00b8*/ 	.word	0x0500000f


	//   ....[22]....
        /*00bc*/ 	.word	0x0500000f


	//   ....[23]....
        /*00c0*/ 	.word	0x0500000f


	//   ....[24]....
        /*00c4*/ 	.word	0x0500000f


	//   ....[25]....
        /*00c8*/ 	.word	0x0500000f


	//   ....[26]....
        /*00cc*/ 	.word	0x0500000f


	//   ....[27]....
        /*00d0*/ 	.word	0x0500000f


	//   ....[28]....
        /*00d4*/ 	.word	0x0500000f


	//   ....[29]....
        /*00d8*/ 	.word	0x0500000f


	//   ....[30]....
        /*00dc*/ 	.word	0x0500000f


	//   ....[31]....
        /*00e0*/ 	.word	0x0500000f


	//   ....[32]....
        /*00e4*/ 	.word	0x0500000f


	//   ....[33]....
        /*00e8*/ 	.word	0x0500000f


	//   ....[34]....
        /*00ec*/ 	.word	0x0500000f


	//----- nvinfo : EIATTR_COOP_GROUP_INSTR_OFFSETS
	.align		4
.L_24:
        /*00f0*/ 	.byte	0x04, 0x28
        /*00f2*/ 	.short	(.L_26 - .L_25)


	//   ....[0]....
.L_25:
        /*00f4*/ 	.word	0x00000240


	//   ....[1]....
        /*00f8*/ 	.word	0x000002c0


	//   ....[2]....
        /*00fc*/ 	.word	0x00000300


	//   ....[3]....
        /*0100*/ 	.word	0x00000320


	//   ....[4]....
        /*0104*/ 	.word	0x00000340


	//   ....[5]....
        /*0108*/ 	.word	0x00000430


	//   ....[6]....
        /*010c*/ 	.word	0x00000440


	//   ....[7]....
        /*0110*/ 	.word	0x00000450


	//   ....[8]....
        /*0114*/ 	.word	0x00000460


	//   ....[9]....
        /*0118*/ 	.word	0x00000470


	//   ....[10]....
        /*011c*/ 	.word	0x00000820


	//   ....[11]....
        /*0120*/ 	.word	0x00000840


	//   ....[12]....
        /*0124*/ 	.word	0x00000860


	//   ....[13]....
        /*0128*/ 	.word	0x00000880


	//   ....[14]....
        /*012c*/ 	.word	0x000008a0


	//   ....[15]....
        /*0130*/ 	.word	0x000009b0


	//   ....[16]....
        /*0134*/ 	.word	0x000009d0


	//   ....[17]....
        /*0138*/ 	.word	0x000009f0


	//   ....[18]....
        /*013c*/ 	.word	0x00000a10


	//   ....[19]....
        /*0140*/ 	.word	0x00000a30


	//   ....[20]....
        /*0144*/ 	.word	0x00000f50


	//   ....[21]....
        /*0148*/ 	.word	0x00000fa0


	//   ....[22]....
        /*014c*/ 	.word	0x00000ff0


	//   ....[23]....
        /*0150*/ 	.word	0x00001040


	//   ....[24]....
        /*0154*/ 	.word	0x000010a0


	//   ....[25]....
        /*0158*/ 	.word	0x00001130


	//   ....[26]....
        /*015c*/ 	.word	0x00001190


	//   ....[27]....
        /*0160*/ 	.word	0x000011f0


	//   ....[28]....
        /*0164*/ 	.word	0x00001250


	//   ....[29]....
        /*0168*/ 	.word	0x000012b0


	//   ....[30]....
        /*016c*/ 	.word	0x00001320


	//   ....[31]....
        /*0170*/ 	.word	0x00001380


	//   ....[32]....
        /*0174*/ 	.word	0x000013e0


	//   ....[33]....
        /*0178*/ 	.word	0x00001440


	//   ....[34]....
        /*017c*/ 	.word	0x000014a0


	//----- nvinfo : EIATTR_VRC_CTA_INIT_COUNT
	.align		4
.L_26:
        /*0180*/ 	.byte	0x02, 0x4a
	.zero		1
	.zero		1


	//----- nvinfo : EIATTR_SYSCALL_OFFSETS
	.align		4
        /*0184*/ 	.byte	0x04, 0x46
        /*0186*/ 	.short	(.L_28 - .L_27)


	//   ....[0]....
.L_27:
        /*0188*/ 	.word	0x000006f0


	//   ....[1]....
        /*018c*/ 	.word	0x000007c0


	//   ....[2]....
        /*0190*/ 	.word	0x00000d00


	//----- nvinfo : EIATTR_EXIT_INSTR_OFFSETS
	.align		4
.L_28:
        /*0194*/ 	.byte	0x04, 0x1c
        /*0196*/ 	.short	(.L_30 - .L_29)


	//   ....[0]....
.L_29:
        /*0198*/ 	.word	0x000000b0


	//   ....[1]....
        /*019c*/ 	.word	0x00000db0


	//   ....[2]....
        /*01a0*/ 	.word	0x00000f00


	//----- nvinfo : EIATTR_CRS_STACK_SIZE
	.align		4
.L_30:
        /*01a4*/ 	.byte	0x04, 0x1e
        /*01a6*/ 	.short	(.L_32 - .L_31)
.L_31:
        /*01a8*/ 	.word	0x00000000


	//----- nvinfo : EIATTR_CBANK_PARAM_SIZE
	.align		4
.L_32:
        /*01ac*/ 	.byte	0x03, 0x19
        /*01ae*/ 	.short	0x0018


	//----- nvinfo : EIATTR_PARAM_CBANK
	.align		4
        /*01b0*/ 	.byte	0x04, 0x0a
        /*01b2*/ 	.short	(.L_34 - .L_33)
	.align		4
.L_33:
        /*01b4*/ 	.word	index@(.nv.constant0._Z14shfl_layernormPfS_ii)
        /*01b8*/ 	.short	0x0380
        /*01ba*/ 	.short	0x0018


	//----- nvinfo : EIATTR_SW_WAR
	.align		4
.L_34:
        /*01bc*/ 	.byte	0x04, 0x36
        /*01be*/ 	.short	(.L_36 - .L_35)
.L_35:
        /*01c0*/ 	.word	0x00000008
.L_36:


//--------------------- .nv.callgraph             --------------------------
	.section	.nv.callgraph,"",@"SHT_CUDA_CALLGRAPH"
	.align	4
	.sectionentsize	8
	.align		4
        /*0000*/ 	.word	0x00000000
	.align		4
        /*0004*/ 	.word	0xffffffff
	.align		4
        /*0008*/ 	.word	index@(_Z14shfl_layernormPfS_ii)
	.align		4
        /*000c*/ 	.word	index@(vprintf)
	.align		4
        /*0010*/ 	.word	0x00000000
	.align		4
        /*0014*/ 	.word	0xfffffffe
	.align		4
        /*0018*/ 	.word	0x00000000
	.align		4
        /*001c*/ 	.word	0xfffffffd
	.align		4
        /*0020*/ 	.word	0x00000000
	.align		4
        /*0024*/ 	.word	0xfffffffc


//--------------------- .nv.constant4             --------------------------
	.section	.nv.constant4,"a",@progbits
	.align	8
	.align		8
.nv.constant4:
        /*0000*/ 	.dword	vprintf
	.align		8
        /*0008*/ 	.dword	$str
	.align		8
        /*0010*/ 	.dword	$str$1
	.align		8
        /*0018*/ 	.dword	$str$2


//--------------------- .text._Z14shfl_layernormPfS_ii --------------------------
	.section	.text._Z14shfl_layernormPfS_ii,"ax",@progbits
	.align	128
        .global         _Z14shfl_layernormPfS_ii
        .type           _Z14shfl_layernormPfS_ii,@function
        .size           _Z14shfl_layernormPfS_ii,(.L_x_44 - _Z14shfl_layernormPfS_ii)
        .other          _Z14shfl_layernormPfS_ii,@"STO_CUDA_ENTRY STV_DEFAULT"
_Z14shfl_layernormPfS_ii:
.text._Z14shfl_layernormPfS_ii:
[----:B------:R-:W0:Y:S08]  /*0000*/  LDC R1, c[0x0][0x37c] ;  /* 0x0000df00ff017b82 */ /* 0x000e300000000800 */
[----:B------:R-:W1:Y:S01]  /*0010*/  S2UR UR42, SR_CTAID.X ;  /* 0x00000000002a79c3 */ /* 0x000e620000002500 */
[----:B------:R-:W1:Y:S01]  /*0020*/  LDCU UR5, c[0x0][0x390] ;  /* 0x00007200ff0577ac */ /* 0x000e620008000800 */
[----:B0-----:R-:W-:Y:S01]  /*0030*/  VIADD R1, R1, 0xffffffe8 ;  /* 0xffffffe801017836 */ /* 0x001fe20000000000 */
[----:B------:R-:W0:Y:S04]  /*0040*/  LDCU UR40, c[0x0][0x2f8] ;  /* 0x00005f00ff2877ac */ /* 0x000e280008000800 */
[----:B------:R-:W-:Y:S01]  /*0050*/  R2UR UR4, R1 ;  /* 0x00000000010472ca */ /* 0x000fe200000e0000 */
[----:B------:R-:W2:Y:S01]  /*0060*/  LDCU UR41, c[0x0][0x2fc] ;  /* 0x00005f80ff2977ac */ /* 0x000ea20008000800 */
[----:B-1----:R-:W-:-:S06]  /*0070*/  UISETP.GE.AND UP0, UPT, UR42, UR5, UPT ;  /* 0x000000052a00728c */ /* 0x002fcc000bf06270 */
[----:B------:R-:W-:-:S05]  /*0080*/  PLOP3.LUT P0, PT, PT, PT, UP0, 0x80, 0x8 ;  /* 0x000000000008781c */ /* 0x000fca0003f0f008 */
[----:B0-----:R-:W-:-:S04]  /*0090*/  UIADD3 UR40, UP0, UPT, UR4, UR40, URZ ;  /* 0x0000002804287290 */ /* 0x001fc8000ff1e0ff */
[----:B--2---:R-:W-:-:S04]  /*00a0*/  UIADD3.X UR41, UPT, UPT, URZ, UR41, URZ, UP0, !UPT ;  /* 0x00000029ff297290 */ /* 0x004fc800087fe4ff */
[----:B------:R-:W-:Y:S08]  /*00b0*/  @P0 EXIT ;  /* 0x000000000000094d */ /* 0x000ff00003800000 */
[----:B------:R-:W0:Y:S01]  /*00c0*/  S2R R19, SR_TID.X ;  /* 0x0000000000137919 */ /* 0x000e220000002100 */
[----:B------:R-:W1:Y:S01]  /*00d0*/  LDCU UR6, c[0x0][0x394] ;  /* 0x00007280ff0677ac */ /* 0x000e620008000800 */
[----:B------:R-:W-:Y:S01]  /*00e0*/  BSSY.RECONVERGENT B0, `(.L_x_0) ;  /* 0x0000015000007945 */ /* 0x000fe20003800200 */
[----:B------:R-:W-:Y:S01]  /*00f0*/  IMAD.MOV.U32 R0, RZ, RZ, RZ ;  /* 0x000000ffff007224 */ /* 0x000fe200078e00ff */
[----:B------:R-:W2:Y:S01]  /*0100*/  LDCU.64 UR38, c[0x0][0x380] ;  /* 0x00007000ff2677ac */ /* 0x000ea20008000a00 */
[----:B------:R-:W-:Y:S01]  /*0110*/  IMAD.MOV.U32 R2, RZ, RZ, RZ ;  /* 0x000000ffff027224 */ /* 0x000fe200078e00ff */
[----:B------:R-:W3:Y:S01]  /*0120*/  LDCU.64 UR36, c[0x0][0x358] ;  /* 0x00006b00ff2477ac */ /* 0x000ee20008000a00 */
[----:B-1----:R-:W-:-:S04]  /*0130*/  UIMAD UR43, UR42, UR6, URZ ;  /* 0x000000062a2b72a4 */ /* 0x002fc8000f8e02ff */
[----:B--2---:R-:W-:Y:S01]  /*0140*/  UIMAD.WIDE UR38, UR43, 0x4, UR38 ;  /* 0x000000042b2678a5 */ /* 0x004fe2000f8e0226 */
[----:B0-----:R-:W-:-:S13]  /*0150*/  ISETP.GE.AND P0, PT, R19, UR6, PT ;  /* 0x0000000613007c0c */ /* 0x001fda000bf06270 */
[----:B---3--:R-:W-:Y:S05]  /*0160*/  @P0 BRA `(.L_x_1) ;  /* 0x0000000000300947 */ /* 0x008fea0003800000 */
[----:B------:R-:W0:Y:S01]  /*0170*/  LDC R6, c[0x0][0x360] ;  /* 0x0000d800ff067b82 */ /* 0x000e220000000800 */
[----:B------:R-:W-:Y:S02]  /*0180*/  HFMA2 R2, -RZ, RZ, 0, 0 ;  /* 0x00000000ff027431 */ /* 0x000fe400000001ff */
[----:B------:R-:W-:Y:S02]  /*0190*/  IMAD.MOV.U32 R3, RZ, RZ, R19 ;  /* 0x000000ffff037224 */ /* 0x000fe400078e0013 */
[----:B------:R-:W-:-:S07]  /*01a0*/  IMAD.MOV.U32 R0, RZ, RZ, RZ ;  /* 0x000000ffff007224 */ /* 0x000fce00078e00ff */
.L_x_2:
[----:B------:R-:W-:-:S05]  /*01b0*/  MOV R4, 0x4 ;  /* 0x0000000400047802 */ /* 0x000fca0000000f00 */
[----:B------:R-:W-:-:S06]  /*01c0*/  IMAD.WIDE R4, R3, R4, UR38 ;  /* 0x0000002603047e25 */ /* 0x000fcc000f8e0204 */
[----:B------:R-:W2:Y:S01]  /*01d0*/  LDG.E R5, desc[UR36][R4.64] ;  /* 0x0000002404057981 */ /* 0x000ea2000c1e1900 */
[----:B0-----:R-:W-:-:S05]  /*01e0*/  IMAD.IADD R3, R6, 0x1, R3 ;  /* 0x0000000106037824 */ /* 0x001fca00078e0203 */
[----:B------:R-:W-:Y:S01]  /*01f0*/  ISETP.GE.AND P0, PT, R3, UR6, PT ;  /* 0x0000000603007c0c */ /* 0x000fe2000bf06270 */
[C---:B--2---:R-:W-:Y:S01]  /*0200*/  FADD R0, R5.reuse, R0 ;  /* 0x0000000005007221 */ /* 0x044fe20000000000 */
[----:B------:R-:W-:-:S11]  /*0210*/  FFMA R2, R5, R5, R2 ;  /* 0x0000000505027223 */ /* 0x000fd60000000002 */
[----:B------:R-:W-:Y:S05]  /*0220*/  @!P0 BRA `(.L_x_2) ;  /* 0xfffffffc00e08947 */ /* 0x000fea000383ffff */
.L_x_1:
[----:B------:R-:W-:Y:S05]  /*0230*/  BSYNC.RECONVERGENT B0 ;  /* 0x0000000000007941 */ /* 0x000fea0003800200 */
.L_x_0:
[----:B------:R-:W0:Y:S01]  /*0240*/  SHFL.DOWN PT, R3, R0, 0x10, 0x1f ;  /* 0x0a001f0000037f89 */ /* 0x000e2200000e0000 */
[----:B------:R-:W1:Y:S01]  /*0250*/  S2UR UR5, SR_CgaCtaId ;  /* 0x00000000000579c3 */ /* 0x000e620000008800 */
[----:B------:R-:W2:Y:S07]  /*0260*/  LDCU UR44, c[0x0][0x360] ;  /* 0x00006c00ff2c77ac */ /* 0x000eae0008000800 */
[----:B------:R-:W-:Y:S06]  /*0270*/  BAR.SYNC.DEFER_BLOCKING 0x0 ;  /* 0x0000000000007b1d */ /* 0x000fec0000010000 */
[----:B------:R-:W-:Y:S01]  /*0280*/  UMOV UR4, 0x400 ;  /* 0x0000040000047882 */ /* 0x000fe20000000000 */
[----:B--2---:R-:W-:Y:S01]  /*0290*/  UISETP.GE.U32.AND UP0, UPT, UR44, 0x21, UPT ;  /* 0x000000212c00788c */ /* 0x004fe2000bf06070 */
[----:B0-----:R-:W-:Y:S01]  /*02a0*/  FADD R3, R3, R0 ;  /* 0x0000000003037221 */ /* 0x001fe20000000000 */
[----:B-1----:R-:W-:-:S04]  /*02b0*/  ULEA UR4, UR5, UR4, 0x18 ;  /* 0x0000000405047291 */ /* 0x002fc8000f8ec0ff */
[----:B------:R-:W0:Y:S02]  /*02c0*/  SHFL.DOWN PT, R4, R3, 0x8, 0x1f ;  /* 0x09001f0003047f89 */ /* 0x000e2400000e0000 */
[C---:B------:R-:W-:Y:S02]  /*02d0*/  LEA.HI R18, R19.reuse, UR4, RZ, 0x1d ;  /* 0x0000000413127c11 */ /* 0x040fe4000f8fe8ff */
[----:B------:R-:W-:Y:S01]  /*02e0*/  LEA R17, R19, UR4, 0x2 ;  /* 0x0000000413117c11 */ /* 0x000fe2000f8e10ff */
[----:B0-----:R-:W-:-:S05]  /*02f0*/  FADD R4, R3, R4 ;  /* 0x0000000403047221 */ /* 0x001fca0000000000 */
[----:B------:R-:W0:Y:S02]  /*0300*/  SHFL.DOWN PT, R5, R4, 0x4, 0x1f ;  /* 0x08801f0004057f89 */ /* 0x000e2400000e0000 */
[----:B0-----:R-:W-:-:S05]  /*0310*/  FADD R5, R4, R5 ;  /* 0x0000000504057221 */ /* 0x001fca0000000000 */
[----:B------:R-:W0:Y:S02]  /*0320*/  SHFL.DOWN PT, R6, R5, 0x2, 0x1f ;  /* 0x08401f0005067f89 */ /* 0x000e2400000e0000 */
[----:B0-----:R-:W-:-:S05]  /*0330*/  FADD R6, R5, R6 ;  /* 0x0000000605067221 */ /* 0x001fca0000000000 */
[----:B------:R-:W0:Y:S02]  /*0340*/  SHFL.DOWN PT, R7, R6, 0x1, 0x1f ;  /* 0x08201f0006077f89 */ /* 0x000e2400000e0000 */
[----:B0-----:R-:W-:Y:S01]  /*0350*/  FADD R7, R6, R7 ;  /* 0x0000000706077221 */ /* 0x001fe20000000000 */
[----:B------:R-:W-:Y:S06]  /*0360*/  BRA.U !UP0, `(.L_x_3) ;  /* 0x0000000108547547 */ /* 0x000fec000b800000 */
[----:B------:R-:W-:-:S13]  /*0370*/  LOP3.LUT P0, RZ, R19, 0x1f, RZ, 0xc0, !PT ;  /* 0x0000001f13ff7812 */ /* 0x000fda000780c0ff */
[----:B------:R1:W-:Y:S01]  /*0380*/  @!P0 STS [R18], R7 ;  /* 0x0000000712008388 */ /* 0x0003e20000000800 */
[----:B------:R-:W-:Y:S01]  /*0390*/  BAR.SYNC.DEFER_BLOCKING 0x0 ;  /* 0x0000000000007b1d */ /* 0x000fe20000010000 */
[----:B------:R-:W-:-:S13]  /*03a0*/  ISETP.GT.U32.AND P0, PT, R19, 0x1f, PT ;  /* 0x0000001f1300780c */ /* 0x000fda0003f04070 */
[----:B-1----:R-:W-:Y:S05]  /*03b0*/  @P0 BRA `(.L_x_4) ;  /* 0x0000000000480947 */ /* 0x002fea0003800000 */
[----:B------:R-:W-:Y:S01]  /*03c0*/  UIADD3 UR5, UPT, UPT, UR44, 0x1f, URZ ;  /* 0x0000001f2c057890 */ /* 0x000fe2000fffe0ff */
[----:B------:R-:W-:-:S03]  /*03d0*/  IMAD.MOV.U32 R13, RZ, RZ, RZ ;  /* 0x000000ffff0d7224 */ /* 0x000fc600078e00ff */
[----:B------:R-:W-:-:S06]  /*03e0*/  USHF.R.U32.HI UR5, URZ, 0x5, UR5 ;  /* 0x00000005ff057899 */ /* 0x000fcc0008011605 */
[----:B------:R-:W-:Y:S01]  /*03f0*/  ISETP.GE.U32.AND P0, PT, R19, UR5, PT ;  /* 0x0000000513007c0c */ /* 0x000fe2000bf06070 */
[----:B------:R-:W-:-:S12]  /*0400*/  UMOV UR5, 0xffffffff ;  /* 0xffffffff00057882 */ /* 0x000fd80000000000 */
[----:B------:R0:W1:Y:S01]  /*0410*/  @!P0 LDS R13, [R17] ;  /* 0x00000000110d8984 */ /* 0x0000620000000800 */
[----:B------:R-:W-:Y:S05]  /*0420*/  BRA.DIV UR5, `(.L_x_5) ;  /* 0x0000000a05b87947 */ /* 0x000fea000b800000 */
[----:B-1----:R-:W1:Y:S04]  /*0430*/  SHFL.DOWN PT, R14, R13, 0x10, 0x1f ;  /* 0x0a001f000d0e7f89 */ /* 0x002e6800000e0000 */
[----:B-1----:R-:W1:Y:S04]  /*0440*/  SHFL.DOWN PT, R14, R14, 0x8, 0x1f ;  /* 0x09001f000e0e7f89 */ /* 0x002e6800000e0000 */
[----:B-1----:R-:W1:Y:S04]  /*0450*/  SHFL.DOWN PT, R14, R14, 0x4, 0x1f ;  /* 0x08801f000e0e7f89 */ /* 0x002e6800000e0000 */
[----:B-1----:R-:W1:Y:S04]  /*0460*/  SHFL.DOWN PT, R3, R14, 0x2, 0x1f ;  /* 0x08401f000e037f89 */ /* 0x002e6800000e0000 */
[----:B-1----:R-:W1:Y:S02]  /*0470*/  SHFL.DOWN PT, R3, R3, 0x1, 0x1f ;  /* 0x08201f0003037f89 */ /* 0x002e6400000e0000 */
.L_x_22:
[----:B------:R-:W-:-:S13]  /*0480*/  ISETP.NE.AND P0, PT, R19, RZ, PT ;  /* 0x000000ff1300720c */ /* 0x000fda0003f05270 */
[----:B------:R-:W-:Y:S05]  /*0490*/  @P0 BRA `(.L_x_4) ;  /* 0x0000000000100947 */ /* 0x000fea0003800000 */
[----:B-1----:R2:W-:Y:S01]  /*04a0*/  STS [UR4], R3 ;  /* 0x00000003ff007988 */ /* 0x0025e20008000804 */
[----:B------:R-:W-:Y:S05]  /*04b0*/  BRA `(.L_x_4) ;  /* 0x0000000000087947 */ /* 0x000fea0003800000 */
.L_x_3:
[----:B------:R-:W-:-:S13]  /*04c0*/  ISETP.NE.AND P0, PT, R19, RZ, PT ;  /* 0x000000ff1300720c */ /* 0x000fda0003f05270 */
[----:B------:R0:W-:Y:S02]  /*04d0*/  @!P0 STS [UR4], R7 ;  /* 0x00000007ff008988 */ /* 0x0001e40008000804 */
.L_x_4:
[----:B------:R-:W-:Y:S05]  /*04e0*/  WARPSYNC.ALL ;  /* 0x0000000000007948 */ /* 0x000fea0003800000 */
[----:B------:R-:W-:Y:S01]  /*04f0*/  BAR.SYNC.DEFER_BLOCKING 0x0 ;  /* 0x0000000000007b1d */ /* 0x000fe20000010000 */
[----:B------:R-:W-:-:S05]  /*0500*/  I2FP.F32.S32 R22, UR6 ;  /* 0x0000000600167c45 */ /* 0x000fca0008201400 */
[----:B------:R-:W3:Y:S02]  /*0510*/  MUFU.RCP R5, R22 ;  /* 0x0000001600057308 */ /* 0x000ee40000001000 */
[----:B---3--:R-:W-:Y:S01]  /*0520*/  FFMA R4, -R22, R5, 1 ;  /* 0x3f80000016047423 */ /* 0x008fe20000000105 */
[----:B-12---:R-:W1:Y:S03]  /*0530*/  LDS R3, [UR4] ;  /* 0x00000004ff037984 */ /* 0x006e660008000800 */
[----:B------:R-:W-:Y:S02]  /*0540*/  FFMA R4, R5, R4, R5 ;  /* 0x0000000405047223 */ /* 0x000fe40000000005 */
[----:B-1----:R-:W1:Y:S02]  /*0550*/  FCHK P0, R3, R22 ;  /* 0x0000001603007302 */ /* 0x002e640000000000 */
[----:B------:R-:W-:-:S04]  /*0560*/  FFMA R5, R3, R4, RZ ;  /* 0x0000000403057223 */ /* 0x000fc800000000ff */
[----:B------:R-:W-:-:S04]  /*0570*/  FFMA R16, -R22, R5, R3 ;  /* 0x0000000516107223 */ /* 0x000fc80000000103 */
[----:B------:R-:W-:Y:S01]  /*0580*/  FFMA R16, R4, R16, R5 ;  /* 0x0000001004107223 */ /* 0x000fe20000000005 */
[----:B-1----:R-:W-:Y:S06]  /*0590*/  @!P0 BRA `(.L_x_6) ;  /* 0x00000000000c8947 */ /* 0x002fec0003800000 */
[----:B------:R-:W-:-:S07]  /*05a0*/  MOV R4, 0x5c0 ;  /* 0x000005c000047802 */ /* 0x000fce0000000f00 */
[----:B0-----:R-:W-:Y:S05]  /*05b0*/  CALL.REL.NOINC `($__internal_0_$__cuda_sm3x_div_rn_noftz_f32_slowpath) ;  /* 0x0000000c00c47944 */ /* 0x001fea0003c00000 */
[----:B------:R-:W-:-:S07]  /*05c0*/  MOV R16, R3 ;  /* 0x0000000300107202 */ /* 0x000fce0000000f00 */
.L_x_6:
[----:B------:R-:W-:Y:S01]  /*05d0*/  BAR.SYNC.DEFER_BLOCKING 0x0 ;  /* 0x0000000000007b1d */ /* 0x000fe20000010000 */
[----:B------:R-:W-:-:S05]  /*05e0*/  ISETP.NE.AND P0, PT, R19, RZ, PT ;  /* 0x000000ff1300720c */ /* 0x000fca0003f05270 */
[----:B------:R-:W-:Y:S08]  /*05f0*/  BSSY.RECONVERGENT B6, `(.L_x_7) ;  /* 0x000001e000067945 */ /* 0x000ff00003800200 */
[----:B------:R-:W-:Y:S05]  /*0600*/  @P0 BRA `(.L_x_8) ;  /* 0x0000000000700947 */ /* 0x000fea0003800000 */
[----:B------:R-:W1:Y:S01]  /*0610*/  F2F.F64.F32 R8, R0 ;  /* 0x0000000000087310 */ /* 0x000e620000201800 */
[----:B------:R-:W-:Y:S01]  /*0620*/  IMAD.U32 R14, RZ, RZ, UR42 ;  /* 0x0000002aff0e7e24 */ /* 0x000fe2000f8e00ff */
[----:B------:R-:W-:Y:S01]  /*0630*/  MOV R3, 0x0 ;  /* 0x0000000000037802 */ /* 0x000fe20000000f00 */
[----:B------:R-:W2:Y:S01]  /*0640*/  LDCU.64 UR4, c[0x4][0x8] ;  /* 0x01000100ff0477ac */ /* 0x000ea20008000a00 */
[----:B------:R-:W-:Y:S02]  /*0650*/  IMAD.U32 R6, RZ, RZ, UR40 ;  /* 0x00000028ff067e24 */ /* 0x000fe4000f8e00ff */
[----:B------:R3:W-:Y:S01]  /*0660*/  STL [R1], R14 ;  /* 0x0000000e01007387 */ /* 0x0007e20000100800 */
[----:B------:R3:W4:Y:S01]  /*0670*/  LDC.64 R12, c[0x4][R3] ;  /* 0x01000000030c7b82 */ /* 0x0007220000000a00 */
[----:B------:R-:W5:Y:S01]  /*0680*/  F2F.F64.F32 R10, R16 ;  /* 0x00000010000a7310 */ /* 0x000f620000201800 */
[----:B0-----:R-:W-:Y:S01]  /*0690*/  IMAD.U32 R7, RZ, RZ, UR41 ;  /* 0x00000029ff077e24 */ /* 0x001fe2000f8e00ff */
[----:B-1----:R3:W-:Y:S01]  /*06a0*/  STL.64 [R1+0x8], R8 ;  /* 0x0000080801007387 */ /* 0x0027e20000100a00 */
[----:B--2---:R-:W-:Y:S01]  /*06b0*/  IMAD.U32 R4, RZ, RZ, UR4 ;  /* 0x00000004ff047e24 */ /* 0x004fe2000f8e00ff */
[----:B------:R-:W-:-:S02]  /*06c0*/  MOV R5, UR5 ;  /* 0x0000000500057c02 */ /* 0x000fc40008000f00 */
[----:B-----5:R3:W-:Y:S05]  /*06d0*/  STL.64 [R1+0x10], R10 ;  /* 0x0000100a01007387 */ /* 0x0207ea0000100a00 */
[----:B------:R-:W-:-:S07]  /*06e0*/  LEPC R20, `(.L_x_9) ;  /* 0x000000001014794e */ /* 0x000fce0000000000 */
[----:B---34-:R-:W-:Y:S05]  /*06f0*/  CALL.ABS.NOINC R12 ;  /* 0x000000000c007343 */ /* 0x018fea0003c00000 */
.L_x_9:
[----:B------:R-:W0:Y:S01]  /*0700*/  F2F.F64.F32 R8, R2 ;  /* 0x0000000200087310 */ /* 0x000e220000201800 */
[----:B------:R-:W-:Y:S01]  /*0710*/  MOV R10, 0x0 ;  /* 0x00000000000a7802 */ /* 0x000fe20000000f00 */
[----:B------:R-:W1:Y:S01]  /*0720*/  LDCU.64 UR4, c[0x4][0x10] ;  /* 0x01000200ff0477ac */ /* 0x000e620008000a00 */
[----:B------:R-:W-:Y:S01]  /*0730*/  MOV R0, UR42 ;  /* 0x0000002a00007c02 */ /* 0x000fe20008000f00 */
[----:B------:R-:W-:Y:S01]  /*0740*/  IMAD.U32 R7, RZ, RZ, UR41 ;  /* 0x00000029ff077e24 */ /* 0x000fe2000f8e00ff */
[----:B------:R-:W-:Y:S02]  /*0750*/  MOV R6, UR40 ;  /* 0x0000002800067c02 */ /* 0x000fe40008000f00 */
[----:B------:R-:W2:Y:S01]  /*0760*/  LDC.64 R10, c[0x4][R10] ;  /* 0x010000000a0a7b82 */ /* 0x000ea20000000a00 */
[----:B------:R3:W-:Y:S04]  /*0770*/  STL [R1], R0 ;  /* 0x0000000001007387 */ /* 0x0007e80000100800 */
[----:B0-----:R3:W-:Y:S01]  /*0780*/  STL.64 [R1+0x8], R8 ;  /* 0x0000080801007387 */ /* 0x0017e20000100a00 */
[----:B-1----:R-:W-:-:S02]  /*0790*/  IMAD.U32 R4, RZ, RZ, UR4 ;  /* 0x00000004ff047e24 */ /* 0x002fc4000f8e00ff */
[----:B------:R-:W-:-:S07]  /*07a0*/  IMAD.U32 R5, RZ, RZ, UR5 ;  /* 0x00000005ff057e24 */ /* 0x000fce000f8e00ff */
[----:B------:R-:W-:-:S07]  /*07b0*/  LEPC R20, `(.L_x_8) ;  /* 0x000000001014794e */ /* 0x000fce0000000000 */
[----:B--23--:R-:W-:Y:S05]  /*07c0*/  CALL.ABS.NOINC R10 ;  /* 0x000000000a007343 */ /* 0x00cfea0003c00000 */
.L_x_8:
[----:B------:R-:W-:Y:S05]  /*07d0*/  BSYNC.RECONVERGENT B6 ;  /* 0x0000000000067941 */ /* 0x000fea0003800200 */
.L_x_7:
[----:B------:R-:W-:Y:S01]  /*07e0*/  IMAD.U32 R0, RZ, RZ, UR44 ;  /* 0x0000002cff007e24 */ /* 0x000fe2000f8e00ff */
[----:B------:R-:W-:-:S04]  /*07f0*/  UMOV UR4, 0xffffffff ;  /* 0xffffffff00047882 */ /* 0x000fc80000000000 */
[----:B------:R-:W-:Y:S01]  /*0800*/  ISETP.GE.U32.AND P0, PT, R0, 0x21, PT ;  /* 0x000000210000780c */ /* 0x000fe20003f06070 */
[----:B------:R-:W-:-:S12]  /*0810*/  BRA.DIV UR4, `(.L_x_10) ;  /* 0x0000000a04307947 */ /* 0x000fd8000b800000 */
[----:B------:R-:W1:Y:S02]  /*0820*/  SHFL.DOWN PT, R14, R2, 0x10, 0x1f ;  /* 0x0a001f00020e7f89 */ /* 0x000e6400000e0000 */
[----:B-1----:R-:W-:-:S05]  /*0830*/  FADD R0, R14, R2 ;  /* 0x000000020e007221 */ /* 0x002fca0000000000 */
[----:B------:R-:W1:Y:S02]  /*0840*/  SHFL.DOWN PT, R14, R0, 0x8, 0x1f ;  /* 0x09001f00000e7f89 */ /* 0x000e6400000e0000 */
[----:B-1----:R-:W-:-:S05]  /*0850*/  FADD R3, R0, R14 ;  /* 0x0000000e00037221 */ /* 0x002fca0000000000 */
[----:B------:R-:W1:Y:S02]  /*0860*/  SHFL.DOWN PT, R14, R3, 0x4, 0x1f ;  /* 0x08801f00030e7f89 */ /* 0x000e6400000e0000 */
[----:B-1----:R-:W-:-:S05]  /*0870*/  FADD R4, R3, R14 ;  /* 0x0000000e03047221 */ /* 0x002fca0000000000 */
[----:B------:R-:W1:Y:S02]  /*0880*/  SHFL.DOWN PT, R14, R4, 0x2, 0x1f ;  /* 0x08401f00040e7f89 */ /* 0x000e6400000e0000 */
[----:B-1----:R-:W-:-:S05]  /*0890*/  FADD R5, R4, R14 ;  /* 0x0000000e04057221 */ /* 0x002fca0000000000 */
[----:B------:R1:W2:Y:S02]  /*08a0*/  SHFL.DOWN PT, R14, R5, 0x1, 0x1f ;  /* 0x08201f00050e7f89 */ /* 0x0002a400000e0000 */
.L_x_28:
[----:B-12---:R-:W-:Y:S01]  /*08b0*/  FADD R5, R5, R14 ;  /* 0x0000000e05057221 */ /* 0x006fe20000000000 */
[----:B------:R-:W-:Y:S06]  /*08c0*/  @!P0 BRA `(.L_x_11) ;  /* 0x0000000000788947 */ /* 0x000fec0003800000 */
[----:B------:R-:W-:Y:S01]  /*08d0*/  LOP3.LUT P0, RZ, R19, 0x1f, RZ, 0xc0, !PT ;  /* 0x0000001f13ff7812 */ /* 0x000fe2000780c0ff */
[----:B------:R-:W-:-:S12]  /*08e0*/  WARPSYNC.ALL ;  /* 0x0000000000007948 */ /* 0x000fd80003800000 */
[----:B------:R1:W-:Y:S01]  /*08f0*/  @!P0 STS [R18], R5 ;  /* 0x0000000512008388 */ /* 0x0003e20000000800 */
[----:B------:R-:W-:Y:S01]  /*0900*/  BAR.SYNC.DEFER_BLOCKING 0x0 ;  /* 0x0000000000007b1d */ /* 0x000fe20000010000 */
[----:B------:R-:W-:-:S13]  /*0910*/  ISETP.GT.U32.AND P0, PT, R19, 0x1f, PT ;  /* 0x0000001f1300780c */ /* 0x000fda0003f04070 */
[----:B-1----:R-:W-:Y:S05]  /*0920*/  @P0 BRA `(.L_x_12) ;  /* 0x0000000000740947 */ /* 0x002fea0003800000 */
[----:B------:R-:W-:Y:S01]  /*0930*/  UIADD3 UR4, UPT, UPT, UR44, 0x1f, URZ ;  /* 0x0000001f2c047890 */ /* 0x000fe2000fffe0ff */
[----:B------:R-:W-:-:S03]  /*0940*/  HFMA2 R13, -RZ, RZ, 0, 0 ;  /* 0x00000000ff0d7431 */ /* 0x000fc600000001ff */
[----:B------:R-:W-:-:S06]  /*0950*/  USHF.R.U32.HI UR4, URZ, 0x5, UR4 ;  /* 0x00000005ff047899 */ /* 0x000fcc0008011604 */
[----:B------:R-:W-:Y:S01]  /*0960*/  ISETP.GE.U32.AND P0, PT, R19, UR4, PT ;  /* 0x0000000413007c0c */ /* 0x000fe2000bf06070 */
[----:B------:R-:W-:-:S12]  /*0970*/  UMOV UR4, 0xffffffff ;  /* 0xffffffff00047882 */ /* 0x000fd80000000000 */
[----:B------:R1:W2:Y:S01]  /*0980*/  @!P0 LDS R13, [R17] ;  /* 0x00000000110d8984 */ /* 0x0002a20000000800 */
[----:B------:R-:W-:Y:S01]  /*0990*/  ISETP.NE.AND P0, PT, R19, RZ, PT ;  /* 0x000000ff1300720c */ /* 0x000fe20003f05270 */
[----:B------:R-:W-:-:S12]  /*09a0*/  BRA.DIV UR4, `(.L_x_13) ;  /* 0x0000000a044c7947 */ /* 0x000fd8000b800000 */
[----:B--2---:R-:W2:Y:S02]  /*09b0*/  SHFL.DOWN PT, R14, R13, 0x10, 0x1f ;  /* 0x0a001f000d0e7f89 */ /* 0x004ea400000e0000 */
[----:B--2---:R-:W-:-:S05]  /*09c0*/  FADD R0, R14, R13 ;  /* 0x0000000d0e007221 */ /* 0x004fca0000000000 */
[----:B------:R-:W2:Y:S02]  /*09d0*/  SHFL.DOWN PT, R14, R0, 0x8, 0x1f ;  /* 0x09001f00000e7f89 */ /* 0x000ea400000e0000 */
[----:B--2---:R-:W-:-:S05]  /*09e0*/  FADD R2, R0, R14 ;  /* 0x0000000e00027221 */ /* 0x004fca0000000000 */
[----:B------:R-:W2:Y:S02]  /*09f0*/  SHFL.DOWN PT, R14, R2, 0x4, 0x1f ;  /* 0x08801f00020e7f89 */ /* 0x000ea400000e0000 */
[----:B--2---:R-:W-:-:S05]  /*0a00*/  FADD R3, R2, R14 ;  /* 0x0000000e02037221 */ /* 0x004fca0000000000 */
[----:B------:R-:W2:Y:S02]  /*0a10*/  SHFL.DOWN PT, R14, R3, 0x2, 0x1f ;  /* 0x08401f00030e7f89 */ /* 0x000ea400000e0000 */
[----:B--2---:R-:W-:-:S05]  /*0a20*/  FADD R4, R3, R14 ;  /* 0x0000000e03047221 */ /* 0x004fca0000000000 */
[----:B------:R2:W3:Y:S02]  /*0a30*/  SHFL.DOWN PT, R14, R4, 0x1, 0x1f ;  /* 0x08201f00040e7f89 */ /* 0x0004e400000e0000 */
.L_x_34:
[----:B---3--:R-:W-:Y:S01]  /*0a40*/  FADD R14, R4, R14 ;  /* 0x0000000e040e7221 */ /* 0x008fe20000000000 */
[----:B------:R-:W-:Y:S06]  /*0a50*/  @P0 BRA `(.L_x_12) ;  /* 0x0000000000280947 */ /* 0x000fec0003800000 */
[----:B------:R-:W3:Y:S01]  /*0a60*/  S2UR UR5, SR_CgaCtaId ;  /* 0x00000000000579c3 */ /* 0x000ee20000008800 */
[----:B------:R-:W-:Y:S02]  /*0a70*/  UMOV UR4, 0x400 ;  /* 0x0000040000047882 */ /* 0x000fe40000000000 */
[----:B---3--:R-:W-:-:S09]  /*0a80*/  ULEA UR4, UR5, UR4, 0x18 ;  /* 0x0000000405047291 */ /* 0x008fd2000f8ec0ff */
[----:B------:R3:W-:Y:S01]  /*0a90*/  STS [UR4], R14 ;  /* 0x0000000eff007988 */ /* 0x0007e20008000804 */
[----:B------:R-:W-:Y:S05]  /*0aa0*/  BRA `(.L_x_12) ;  /* 0x0000000000147947 */ /* 0x000fea0003800000 */
.L_x_11:
[----:B------:R-:W-:-:S13]  /*0ab0*/  ISETP.NE.AND P0, PT, R19, RZ, PT ;  /* 0x000000ff1300720c */ /* 0x000fda0003f05270 */
[----:B------:R-:W1:Y:S01]  /*0ac0*/  @!P0 S2R R3, SR_CgaCtaId ;  /* 0x0000000000038919 */ /* 0x000e620000008800 */
[----:B------:R-:W-:-:S04]  /*0ad0*/  @!P0 MOV R0, 0x400 ;  /* 0x0000040000008802 */ /* 0x000fc80000000f00 */
[----:B-1----:R-:W-:-:S05]  /*0ae0*/  @!P0 LEA R0, R3, R0, 0x18 ;  /* 0x0000000003008211 */ /* 0x002fca00078ec0ff */
[----:B------:R4:W-:Y:S02]  /*0af0*/  @!P0 STS [R0], R5 ;  /* 0x0000000500008388 */ /* 0x0009e40000000800 */
.L_x_12:
[----:B------:R-:W-:Y:S05]  /*0b00*/  WARPSYNC.ALL ;  /* 0x0000000000007948 */ /* 0x000fea0003800000 */
[----:B------:R-:W-:Y:S01]  /*0b10*/  ISETP.NE.AND P2, PT, R19, RZ, PT ;  /* 0x000000ff1300720c */ /* 0x000fe20003f45270 */
[----:B------:R-:W5:Y:S08]  /*0b20*/  S2UR UR5, SR_CgaCtaId ;  /* 0x00000000000579c3 */ /* 0x000f700000008800 */
[----:B------:R-:W-:Y:S06]  /*0b30*/  BAR.SYNC.DEFER_BLOCKING 0x0 ;  /* 0x0000000000007b1d */ /* 0x000fec0000010000 */
[----:B------:R-:W-:Y:S01]  /*0b40*/  UMOV UR4, 0x400 ;  /* 0x0000040000047882 */ /* 0x000fe20000000000 */
[----:B----4-:R-:W4:Y:S01]  /*0b50*/  MUFU.RCP R5, R22 ;  /* 0x0000001600057308 */ /* 0x010f220000001000 */
[----:B-----5:R-:W-:Y:S01]  /*0b60*/  ULEA UR4, UR5, UR4, 0x18 ;  /* 0x0000000405047291 */ /* 0x020fe2000f8ec0ff */
[----:B----4-:R-:W-:-:S04]  /*0b70*/  FFMA R0, -R22, R5, 1 ;  /* 0x3f80000016007423 */ /* 0x010fc80000000105 */
[----:B------:R-:W-:-:S04]  /*0b80*/  FFMA R0, R5, R0, R5 ;  /* 0x0000000005007223 */ /* 0x000fc80000000005 */
[----:B------:R-:W4:Y:S02]  /*0b90*/  LDS R3, [UR4] ;  /* 0x00000004ff037984 */ /* 0x000f240008000800 */
[----:B----4-:R-:W4:Y:S01]  /*0ba0*/  FCHK P0, R3, R22 ;  /* 0x0000001603007302 */ /* 0x010f220000000000 */
[----:B------:R-:W-:-:S04]  /*0bb0*/  FFMA R5, R0, R3, RZ ;  /* 0x0000000300057223 */ /* 0x000fc800000000ff */
[----:B------:R-:W-:-:S04]  /*0bc0*/  FFMA R2, -R22, R5, R3 ;  /* 0x0000000516027223 */ /* 0x000fc80000000103 */
[----:B01----:R-:W-:Y:S01]  /*0bd0*/  FFMA R17, R0, R2, R5 ;  /* 0x0000000200117223 */ /* 0x003fe20000000005 */
[----:B----4-:R-:W-:Y:S06]  /*0be0*/  @!P0 BRA `(.L_x_14) ;  /* 0x00000000000c8947 */ /* 0x010fec0003800000 */
[----:B--2---:R-:W-:-:S07]  /*0bf0*/  MOV R4, 0xc10 ;  /* 0x00000c1000047802 */ /* 0x004fce0000000f00 */
[----:B---3--:R-:W-:Y:S05]  /*0c00*/  CALL.REL.NOINC `($__internal_0_$__cuda_sm3x_div_rn_noftz_f32_slowpath) ;  /* 0x0000000800307944 */ /* 0x008fea0003c00000 */
[----:B------:R-:W-:-:S07]  /*0c10*/  IMAD.MOV.U32 R17, RZ, RZ, R3 ;  /* 0x000000ffff117224 */ /* 0x000fce00078e0003 */
.L_x_14:
[----:B------:R-:W-:Y:S01]  /*0c20*/  FFMA R17, -R16, R16, R17 ;  /* 0x0000001010117223 */ /* 0x000fe20000000111 */
[----:B------:R-:W-:Y:S06]  /*0c30*/  @P2 BRA `(.L_x_15) ;  /* 0x0000000000342947 */ /* 0x000fec0003800000 */
[----:B------:R-:W0:Y:S01]  /*0c40*/  F2F.F64.F32 R2, R17 ;  /* 0x0000001100027310 */ /* 0x000e220000201800 */
[----:B------:R-:W-:Y:S01]  /*0c50*/  IMAD.U32 R10, RZ, RZ, UR42 ;  /* 0x0000002aff0a7e24 */ /* 0x000fe2000f8e00ff */
[----:B------:R-:W-:Y:S01]  /*0c60*/  MOV R0, 0x0 ;  /* 0x0000000000007802 */ /* 0x000fe20000000f00 */
[----:B------:R-:W2:Y:S01]  /*0c70*/  LDCU.64 UR4, c[0x4][0x18] ;  /* 0x01000300ff0477ac */ /* 0x000ea20008000a00 */
[----:B------:R-:W-:Y:S01]  /*0c80*/  IMAD.U32 R6, RZ, RZ, UR40 ;  /* 0x00000028ff067e24 */ /* 0x000fe2000f8e00ff */
[----:B------:R-:W-:Y:S01]  /*0c90*/  MOV R7, UR41 ;  /* 0x0000002900077c02 */ /* 0x000fe20008000f00 */
[----:B------:R1:W-:Y:S01]  /*0ca0*/  STL [R1], R10 ;  /* 0x0000000a01007387 */ /* 0x0003e20000100800 */
[----:B------:R1:W4:Y:S03]  /*0cb0*/  LDC.64 R8, c[0x4][R0] ;  /* 0x0100000000087b82 */ /* 0x0003260000000a00 */
[----:B0-----:R1:W-:Y:S01]  /*0cc0*/  STL.64 [R1+0x8], R2 ;  /* 0x0000080201007387 */ /* 0x0013e20000100a00 */
[----:B--2---:R-:W-:Y:S01]  /*0cd0*/  MOV R4, UR4 ;  /* 0x0000000400047c02 */ /* 0x004fe20008000f00 */
[----:B------:R-:W-:-:S07]  /*0ce0*/  IMAD.U32 R5, RZ, RZ, UR5 ;  /* 0x00000005ff057e24 */ /* 0x000fce000f8e00ff */
[----:B------:R-:W-:-:S07]  /*0cf0*/  LEPC R20, `(.L_x_15) ;  /* 0x000000001014794e */ /* 0x000fce0000000000 */
[----:B-1-34-:R-:W-:Y:S05]  /*0d00*/  CALL.ABS.NOINC R8 ;  /* 0x0000000008007343 */ /* 0x01afea0003c00000 */
.L_x_15:
[----:B------:R-:W-:Y:S01]  /*0d10*/  FMNMX R17, RZ, R17, !PT ;  /* 0x00000011ff117209 */ /* 0x000fe20007800000 */
[----:B------:R-:W0:Y:S01]  /*0d20*/  LDC R8, c[0x0][0x394] ;  /* 0x0000e500ff087b82 */ /* 0x000e220000000800 */
[----:B------:R-:W-:Y:S01]  /*0d30*/  UMOV UR4, 0xd2f1a9fc ;  /* 0xd2f1a9fc00047882 */ /* 0x000fe20000000000 */
[----:B------:R-:W-:Y:S01]  /*0d40*/  UMOV UR5, 0x3f50624d ;  /* 0x3f50624d00057882 */ /* 0x000fe20000000000 */
[----:B------:R-:W1:Y:S02]  /*0d50*/  F2F.F64.F32 R2, R17 ;  /* 0x0000001100027310 */ /* 0x000e640000201800 */
[----:B-1----:R-:W-:Y:S01]  /*0d60*/  DADD R2, R2, UR4 ;  /* 0x0000000402027e29 */ /* 0x002fe20008000000 */
[----:B------:R-:W-:Y:S05]  /*0d70*/  WARPSYNC.ALL ;  /* 0x0000000000007948 */ /* 0x000fea0003800000 */
[----:B------:R-:W-:Y:S01]  /*0d80*/  BAR.SYNC.DEFER_BLOCKING 0x0 ;  /* 0x0000000000007b1d */ /* 0x000fe20000010000 */
[----:B0-----:R-:W-:-:S05]  /*0d90*/  ISETP.GE.AND P0, PT, R19, R8, PT ;  /* 0x000000081300720c */ /* 0x001fca0003f06270 */
[----:B------:R0:W1:Y:S08]  /*0da0*/  F2F.F32.F64 R2, R2 ;  /* 0x0000000200027310 */ /* 0x0000700000301000 */
[----:B0-----:R-:W-:Y:S05]  /*0db0*/  @P0 EXIT ;  /* 0x000000000000094d */ /* 0x001fea0003800000 */
[----:B-1----:R-:W-:Y:S01]  /*0dc0*/  FSETP.GEU.AND P0, PT, |R2|, 1.175494350822287508e-38, PT ;  /* 0x008000000200780b */ /* 0x002fe20003f0e200 */
[----:B------:R-:W0:-:S12]  /*0dd0*/  LDCU.64 UR4, c[0x0][0x388] ;  /* 0x00007100ff0477ac */ /* 0x000e180008000a00 */
[----:B------:R-:W-:-:S04]  /*0de0*/  @!P0 FMUL R2, R2, 16777216 ;  /* 0x4b80000002028820 */ /* 0x000fc80000400000 */
[----:B------:R-:W1:Y:S02]  /*0df0*/  MUFU.RSQ R0, R2 ;  /* 0x0000000200007308 */ /* 0x000e640000001400 */
[----:B01----:R-:W-:-:S07]  /*0e00*/  @!P0 FMUL R0, R0, 4096 ;  /* 0x4580000000008820 */ /* 0x003fce0000400000 */
.L_x_16:
[----:B------:R-:W-:-:S04]  /*0e10*/  IMAD.MOV.U32 R2, RZ, RZ, 0x4 ;  /* 0x00000004ff027424 */ /* 0x000fc800078e00ff */
[----:B------:R-:W-:-:S06]  /*0e20*/  IMAD.WIDE R2, R19, R2, UR38 ;  /* 0x0000002613027e25 */ /* 0x000fcc000f8e0202 */
[----:B------:R-:W4:Y:S01]  /*0e30*/  LDG.E R3, desc[UR36][R2.64] ;  /* 0x0000002402037981 */ /* 0x000f22000c1e1900 */
[----:B0-----:R-:W-:Y:S01]  /*0e40*/  IMAD.U32 R7, RZ, RZ, UR43 ;  /* 0x0000002bff077e24 */ /* 0x001fe2000f8e00ff */
[----:B--2---:R-:W-:Y:S02]  /*0e50*/  SHF.R.S32.HI R4, RZ, 0x1f, R19 ;  /* 0x0000001fff047819 */ /* 0x004fe40000011413 */
[C---:B------:R-:W-:Y:S02]  /*0e60*/  IADD3 R5, P0, PT, R19.reuse, UR43, RZ ;  /* 0x0000002b13057c10 */ /* 0x040fe4000ff1e0ff */
[----:B------:R-:W-:Y:S02]  /*0e70*/  IADD3 R19, PT, PT, R19, UR44, RZ ;  /* 0x0000002c13137c10 */ /* 0x000fe4000fffe0ff */
[----:B------:R-:W-:Y:S02]  /*0e80*/  LEA.HI.X.SX32 R6, R7, R4, 0x1, P0 ;  /* 0x0000000407067211 */ /* 0x000fe400000f0eff */
[----:B------:R-:W-:-:S04]  /*0e90*/  LEA R4, P0, R5, UR4, 0x2 ;  /* 0x0000000405047c11 */ /* 0x000fc8000f8010ff */
[----:B------:R-:W-:Y:S02]  /*0ea0*/  LEA.HI.X R5, R5, UR5, R6, 0x2, P0 ;  /* 0x0000000505057c11 */ /* 0x000fe400080f1406 */
[----:B------:R-:W-:Y:S01]  /*0eb0*/  ISETP.GE.AND P0, PT, R19, R8, PT ;  /* 0x000000081300720c */ /* 0x000fe20003f06270 */
[----:B----4-:R-:W-:-:S04]  /*0ec0*/  FADD R7, R3, -R16 ;  /* 0x8000001003077221 */ /* 0x010fc80000000000 */
[----:B------:R-:W-:-:S05]  /*0ed0*/  FMUL R7, R0, R7 ;  /* 0x0000000700077220 */ /* 0x000fca0000400000 */
[----:B------:R0:W-:Y:S03]  /*0ee0*/  STG.E desc[UR36][R4.64], R7 ;  /* 0x0000000704007986 */ /* 0x0001e6000c101924 */
[----:B------:R-:W-:Y:S05]  /*0ef0*/  @!P0 BRA `(.L_x_16) ;  /* 0xfffffffc00c48947 */ /* 0x000fea000383ffff */
[----:B------:R-:W-:Y:S05]  /*0f00*/  EXIT ;  /* 0x000000000000794d */ /* 0x000fea0003800000 */
.L_x_5:
[----:B------:R-:W-:Y:S01]  /*0f10*/  IMAD.MOV.U32 R12, RZ, RZ, 0x10 ;  /* 0x00000010ff0c7424 */ /* 0x000fe200078e00ff */
[----:B------:R-:W-:Y:S01]  /*0f20*/  MOV R15, 0xffffffff ;  /* 0xffffffff000f7802 */ /* 0x000fe20000000f00 */
[----:B------:R-:W-:-:S07]  /*0f30*/  IMAD.MOV.U32 R11, RZ, RZ, 0x1f ;  /* 0x0000001fff0b7424 */ /* 0x000fce00078e00ff */
[----:B01----:R-:W-:Y:S05]  /*0f40*/  WARPSYNC.COLLECTIVE R15, `(.L_x_17) ;  /* 0x000000000f087348 */ /* 0x003fea0003c00000 */
[----:B-1----:R1:W2:Y:S02]  /*0f50*/  SHFL.DOWN P6, R14, R13, R12, R11 ;  /* 0x0800000c0d0e7389 */ /* 0x0022a400000c000b */
[----:B012---:R-:W-:Y:S05]  /*0f60*/  ENDCOLLECTIVE ;  /* 0x000000000000791b */ /* 0x007fea0003800000 */
.L_x_17:
[----:B------:R-:W-:Y:S02]  /*0f70*/  IMAD.MOV.U32 R12, RZ, RZ, 0x8 ;  /* 0x00000008ff0c7424 */ /* 0x000fe400078e00ff */
[----:B------:R-:W-:-:S07]  /*0f80*/  IMAD.MOV.U32 R13, RZ, RZ, R14 ;  /* 0x000000ffff0d7224 */ /* 0x000fce00078e000e */
[----:B------:R-:W-:Y:S05]  /*0f90*/  WARPSYNC.COLLECTIVE R15, `(.L_x_18) ;  /* 0x000000000f087348 */ /* 0x000fea0003c00000 */
[----:B------:R0:W1:Y:S02]  /*0fa0*/  SHFL.DOWN P6, R14, R13, R12, R11 ;  /* 0x0800000c0d0e7389 */ /* 0x00006400000c000b */
[----:B01----:R-:W-:Y:S05]  /*0fb0*/  ENDCOLLECTIVE ;  /* 0x000000000000791b */ /* 0x003fea0003800000 */
.L_x_18:
[----:B------:R-:W-:Y:S01]  /*0fc0*/  IMAD.MOV.U32 R12, RZ, RZ, 0x4 ;  /* 0x00000004ff0c7424 */ /* 0x000fe200078e00ff */
[----:B------:R-:W-:-:S07]  /*0fd0*/  MOV R13, R14 ;  /* 0x0000000e000d7202 */ /* 0x000fce0000000f00 */
[----:B------:R-:W-:Y:S05]  /*0fe0*/  WARPSYNC.COLLECTIVE R15, `(.L_x_19) ;  /* 0x000000000f087348 */ /* 0x000fea0003c00000 */
[----:B------:R0:W1:Y:S02]  /*0ff0*/  SHFL.DOWN P6, R14, R13, R12, R11 ;  /* 0x0800000c0d0e7389 */ /* 0x00006400000c000b */
[----:B01----:R-:W-:Y:S05]  /*1000*/  ENDCOLLECTIVE ;  /* 0x000000000000791b */ /* 0x003fea0003800000 */
.L_x_19:
[----:B------:R-:W-:Y:S02]  /*1010*/  HFMA2 R12, -RZ, RZ, 0, 1.1920928955078125e-07 ;  /* 0x00000002ff0c7431 */ /* 0x000fe400000001ff */
[----:B------:R-:W-:-:S07]  /*1020*/  IMAD.MOV.U32 R13, RZ, RZ, R14 ;  /* 0x000000ffff0d7224 */ /* 0x000fce00078e000e */
[----:B------:R-:W-:Y:S05]  /*1030*/  WARPSYNC.COLLECTIVE R15, `(.L_x_20) ;  /* 0x000000000f087348 */ /* 0x000fea0003c00000 */
[----:B------:R0:W1:Y:S02]  /*1040*/  SHFL.DOWN P6, R14, R13, R12, R11 ;  /* 0x0800000c0d0e7389 */ /* 0x00006400000c000b */
[----:B01----:R-:W-:Y:S05]  /*1050*/  ENDCOLLECTIVE ;  /* 0x000000000000791b */ /* 0x003fea0003800000 */
.L_x_20:
[----:B------:R-:W-:Y:S01]  /*1060*/  MOV R12, 0x1 ;  /* 0x00000001000c7802 */ /* 0x000fe20000000f00 */
[----:B------:R-:W-:-:S04]  /*1070*/  IMAD.MOV.U32 R3, RZ, RZ, R14 ;  /* 0x000000ffff037224 */ /* 0x000fc800078e000e */
[----:B------:R-:W-:-:S07]  /*1080*/  IMAD.MOV.U32 R13, RZ, RZ, R3 ;  /* 0x000000ffff0d7224 */ /* 0x000fce00078e0003 */
[----:B------:R-:W-:Y:S05]  /*1090*/  WARPSYNC.COLLECTIVE R15, `(.L_x_21) ;  /* 0x000000000f087348 */ /* 0x000fea0003c00000 */
[----:B------:R0:W1:Y:S02]  /*10a0*/  SHFL.DOWN P6, R14, R13, R12, R11 ;  /* 0x0800000c0d0e7389 */ /* 0x00006400000c000b */
[----:B01----:R-:W-:Y:S05]  /*10b0*/  ENDCOLLECTIVE ;  /* 0x000000000000791b */ /* 0x003fea0003800000 */
.L_x_21:
[----:B------:R-:W-:Y:S01]  /*10c0*/  IMAD.MOV.U32 R3, RZ, RZ, R14 ;  /* 0x000000ffff037224 */ /* 0x000fe200078e000e */
[----:B------:R-:W-:Y:S06]  /*10d0*/  BRA `(.L_x_22) ;  /* 0xfffffff000e87947 */ /* 0x000fec000383ffff */
.L_x_10:
[----:B------:R-:W-:Y:S02]  /*10e0*/  HFMA2 R12, -RZ, RZ, 0, 9.5367431640625e-07 ;  /* 0x00000010ff0c7431 */ /* 0x000fe400000001ff */
[----:B------:R-:W-:Y:S02]  /*10f0*/  IMAD.MOV.U32 R13, RZ, RZ, R2 ;  /* 0x000000ffff0d7224 */ /* 0x000fe400078e0002 */
[----:B------:R-:W-:Y:S02]  /*1100*/  IMAD.MOV.U32 R11, RZ, RZ, 0x1f ;  /* 0x0000001fff0b7424 */ /* 0x000fe400078e00ff */
[----:B------:R-:W-:-:S07]  /*1110*/  IMAD.MOV.U32 R15, RZ, RZ, -0x1 ;  /* 0xffffffffff0f7424 */ /* 0x000fce00078e00ff */
[----:B0-----:R-:W-:Y:S05]  /*1120*/  WARPSYNC.COLLECTIVE R15, `(.L_x_23) ;  /* 0x000000000f087348 */ /* 0x001fea0003c00000 */
[----:B------:R1:W2:Y:S02]  /*1130*/  SHFL.DOWN P6, R14, R13, R12, R11 ;  /* 0x0800000c0d0e7389 */ /* 0x0002a400000c000b */
[----:B012---:R-:W-:Y:S05]  /*1140*/  ENDCOLLECTIVE ;  /* 0x000000000000791b */ /* 0x007fea0003800000 */
.L_x_23:
[----:B------:R-:W-:Y:S02]  /*1150*/  IMAD.MOV.U32 R12, RZ, RZ, 0x8 ;  /* 0x00000008ff0c7424 */ /* 0x000fe400078e00ff */
[----:B------:R-:W-:-:S05]  /*1160*/  FADD R0, R14, R2 ;  /* 0x000000020e007221 */ /* 0x000fca0000000000 */
[----:B------:R-:W-:-:S07]  /*1170*/  MOV R13, R0 ;  /* 0x00000000000d7202 */ /* 0x000fce0000000f00 */
[----:B------:R-:W-:Y:S05]  /*1180*/  WARPSYNC.COLLECTIVE R15, `(.L_x_24) ;  /* 0x000000000f087348 */ /* 0x000fea0003c00000 */
[----:B------:R0:W1:Y:S02]  /*1190*/  SHFL.DOWN P6, R14, R13, R12, R11 ;  /* 0x0800000c0d0e7389 */ /* 0x00006400000c000b */
[----:B01----:R-:W-:Y:S05]  /*11a0*/  ENDCOLLECTIVE ;  /* 0x000000000000791b */ /* 0x003fea0003800000 */
.L_x_24:
[----:B------:R-:W-:Y:S02]  /*11b0*/  HFMA2 R12, -RZ, RZ, 0, 2.384185791015625e-07 ;  /* 0x00000004ff0c7431 */ /* 0x000fe400000001ff */
[----:B------:R-:W-:-:S04]  /*11c0*/  FADD R3, R0, R14 ;  /* 0x0000000e00037221 */ /* 0x000fc80000000000 */
[----:B------:R-:W-:-:S07]  /*11d0*/  IMAD.MOV.U32 R13, RZ, RZ, R3 ;  /* 0x000000ffff0d7224 */ /* 0x000fce00078e0003 */
[----:B------:R-:W-:Y:S05]  /*11e0*/  WARPSYNC.COLLECTIVE R15, `(.L_x_25) ;  /* 0x000000000f087348 */ /* 0x000fea0003c00000 */
[----:B------:R0:W1:Y:S02]  /*11f0*/  SHFL.DOWN P6, R14, R13, R12, R11 ;  /* 0x0800000c0d0e7389 */ /* 0x00006400000c000b */
[----:B01----:R-:W-:Y:S05]  /*1200*/  ENDCOLLECTIVE ;  /* 0x000000000000791b */ /* 0x003fea0003800000 */
.L_x_25:
[----:B------:R-:W-:Y:S02]  /*1210*/  IMAD.MOV.U32 R12, RZ, RZ, 0x2 ;  /* 0x00000002ff0c7424 */ /* 0x000fe400078e00ff */
[----:B------:R-:W-:-:S04]  /*1220*/  FADD R4, R3, R14 ;  /* 0x0000000e03047221 */ /* 0x000fc80000000000 */
[----:B------:R-:W-:-:S07]  /*1230*/  IMAD.MOV.U32 R13, RZ, RZ, R4 ;  /* 0x000000ffff0d7224 */ /* 0x000fce00078e0004 */
[----:B------:R-:W-:Y:S05]  /*1240*/  WARPSYNC.COLLECTIVE R15, `(.L_x_26) ;  /* 0x000000000f087348 */ /* 0x000fea0003c00000 */
[----:B------:R0:W1:Y:S02]  /*1250*/  SHFL.DOWN P6, R14, R13, R12, R11 ;  /* 0x0800000c0d0e7389 */ /* 0x00006400000c000b */
[----:B01----:R-:W-:Y:S05]  /*1260*/  ENDCOLLECTIVE ;  /* 0x000000000000791b */ /* 0x003fea0003800000 */
.L_x_26:
[----:B------:R-:W-:Y:S02]  /*1270*/  IMAD.MOV.U32 R12, RZ, RZ, 0x1 ;  /* 0x00000001ff0c7424 */ /* 0x000fe400078e00ff */
[----:B------:R-:W-:-:S05]  /*1280*/  FADD R5, R4, R14 ;  /* 0x0000000e04057221 */ /* 0x000fca0000000000 */
[----:B------:R-:W-:-:S07]  /*1290*/  MOV R13, R5 ;  /* 0x00000005000d7202 */ /* 0x000fce0000000f00 */
[----:B------:R-:W-:Y:S05]  /*12a0*/  WARPSYNC.COLLECTIVE R15, `(.L_x_27) ;  /* 0x000000000f087348 */ /* 0x000fea0003c00000 */
[----:B------:R0:W1:Y:S02]  /*12b0*/  SHFL.DOWN P6, R14, R13, R12, R11 ;  /* 0x0800000c0d0e7389 */ /* 0x00006400000c000b */
[----:B01----:R-:W-:Y:S05]  /*12c0*/  ENDCOLLECTIVE ;  /* 0x000000000000791b */ /* 0x003fea0003800000 */
.L_x_27:
[----:B------:R-:W-:Y:S05]  /*12d0*/  BRA `(.L_x_28) ;  /* 0xfffffff400747947 */ /* 0x000fea000383ffff */
.L_x_13:
[----:B------:R-:W-:Y:S01]  /*12e0*/  IMAD.MOV.U32 R12, RZ, RZ, 0x10 ;  /* 0x00000010ff0c7424 */ /* 0x000fe200078e00ff */
[----:B------:R-:W-:Y:S01]  /*12f0*/  MOV R11, 0x1f ;  /* 0x0000001f000b7802 */ /* 0x000fe20000000f00 */
[----:B------:R-:W-:-:S07]  /*1300*/  IMAD.MOV.U32 R15, RZ, RZ, -0x1 ;  /* 0xffffffffff0f7424 */ /* 0x000fce00078e00ff */
[----:B012---:R-:W-:Y:S05]  /*1310*/  WARPSYNC.COLLECTIVE R15, `(.L_x_29) ;  /* 0x000000000f087348 */ /* 0x007fea0003c00000 */
[----:B--2---:R2:W3:Y:S02]  /*1320*/  SHFL.DOWN P6, R14, R13, R12, R11 ;  /* 0x0800000c0d0e7389 */ /* 0x0044e400000c000b */
[----:B0123--:R-:W-:Y:S05]  /*1330*/  ENDCOLLECTIVE ;  /* 0x000000000000791b */ /* 0x00ffea0003800000 */
.L_x_29:
[----:B------:R-:W-:Y:S01]  /*1340*/  MOV R12, 0x8 ;  /* 0x00000008000c7802 */ /* 0x000fe20000000f00 */
[----:B------:R-:W-:-:S04]  /*1350*/  FADD R0, R14, R13 ;  /* 0x0000000d0e007221 */ /* 0x000fc80000000000 */
[----:B------:R-:W-:-:S07]  /*1360*/  IMAD.MOV.U32 R13, RZ, RZ, R0 ;  /* 0x000000ffff0d7224 */ /* 0x000fce00078e0000 */
[----:B------:R-:W-:Y:S05]  /*1370*/  WARPSYNC.COLLECTIVE R15, `(.L_x_30) ;  /* 0x000000000f087348 */ /* 0x000fea0003c00000 */
[----:B------:R0:W1:Y:S02]  /*1380*/  SHFL.DOWN P6, R14, R13, R12, R11 ;  /* 0x0800000c0d0e7389 */ /* 0x00006400000c000b */
[----:B01----:R-:W-:Y:S05]  /*1390*/  ENDCOLLECTIVE ;  /* 0x000000000000791b */ /* 0x003fea0003800000 */
.L_x_30:
[----:B------:R-:W-:Y:S02]  /*13a0*/  IMAD.MOV.U32 R12, RZ, RZ, 0x4 ;  /* 0x00000004ff0c7424 */ /* 0x000fe400078e00ff */
[----:B------:R-:W-:-:S04]  /*13b0*/  FADD R2, R0, R14 ;  /* 0x0000000e00027221 */ /* 0x000fc80000000000 */
[----:B------:R-:W-:-:S07]  /*13c0*/  IMAD.MOV.U32 R13, RZ, RZ, R2 ;  /* 0x000000ffff0d7224 */ /* 0x000fce00078e0002 */
[----:B------:R-:W-:Y:S05]  /*13d0*/  WARPSYNC.COLLECTIVE R15, `(.L_x_31) ;  /* 0x000000000f087348 */ /* 0x000fea0003c00000 */
[----:B------:R0:W1:Y:S02]  /*13e0*/  SHFL.DOWN P6, R14, R13, R12, R11 ;  /* 0x0800000c0d0e7389 */ /* 0x00006400000c000b */
[----:B01----:R-:W-:Y:S05]  /*13f0*/  ENDCOLLECTIVE ;  /* 0x000000000000791b */ /* 0x003fea0003800000 */
.L_x_31:
[----:B------:R-:W-:Y:S02]  /*1400*/  IMAD.MOV.U32 R12, RZ, RZ, 0x2 ;  /* 0x00000002ff0c7424 */ /* 0x000fe400078e00ff */
[----:B------:R-:W-:-:S05]  /*1410*/  FADD R3, R2, R14 ;  /* 0x0000000e02037221 */ /* 0x000fca0000000000 */
[----:B------:R-:W-:-:S07]  /*1420*/  MOV R13, R3 ;  /* 0x00000003000d7202 */ /* 0x000fce0000000f00 */
[----:B------:R-:W-:Y:S05]  /*1430*/  WARPSYNC.COLLECTIVE R15, `(.L_x_32) ;  /* 0x000000000f087348 */ /* 0x000fea0003c00000 */
[----:B------:R0:W1:Y:S02]  /*1440*/  SHFL.DOWN P6, R14, R13, R12, R11 ;  /* 0x0800000c0d0e7389 */ /* 0x00006400000c000b */
[----:B01----:R-:W-:Y:S05]  /*1450*/  ENDCOLLECTIVE ;  /* 0x000000000000791b */ /* 0x003fea0003800000 */
.L_x_32:
[----:B------:R-:W-:Y:S01]  /*1460*/  MOV R12, 0x1 ;  /* 0x00000001000c7802 */ /* 0x000fe20000000f00 */
[----:B------:R-:W-:-:S04]  /*1470*/  FADD R4, R3, R14 ;  /* 0x0000000e03047221 */ /* 0x000fc80000000000 */
[----:B------:R-:W-:-:S07]  /*1480*/  IMAD.MOV.U32 R13, RZ, RZ, R4 ;  /* 0x000000ffff0d7224 */ /* 0x000fce00078e0004 */
[----:B------:R-:W-:Y:S05]  /*1490*/  WARPSYNC.COLLECTIVE R15, `(.L_x_33) ;  /* 0x000000000f087348 */ /* 0x000fea0003c00000 */
[----:B------:R0:W1:Y:S02]  /*14a0*/  SHFL.DOWN P6, R14, R13, R12, R11 ;  /* 0x0800000c0d0e7389 */ /* 0x00006400000c000b */
[----:B01----:R-:W-:Y:S05]  /*14b0*/  ENDCOLLECTIVE ;  /* 0x000000000000791b */ /* 0x003fea0003800000 */
.L_x_33:
[----:B------:R-:W-:Y:S05]  /*14c0*/  BRA `(.L_x_34) ;  /* 0xfffffff4005c7947 */ /* 0x000fea000383ffff */
        .weak           $__internal_0_$__cuda_sm3x_div_rn_noftz_f32_slowpath
        .type           $__internal_0_$__cuda_sm3x_div_rn_noftz_f32_slowpath,@function
        .size           $__internal_0_$__cuda_sm3x_div_rn_noftz_f32_slowpath,(.L_x_44 - $__internal_0_$__cuda_sm3x_div_rn_noftz_f32_slowpath)
$__internal_0_$__cuda_sm3x_div_rn_noftz_f32_slowpath:
[----:B------:R-:W-:Y:S02]  /*14d0*/  SHF.R.U32.HI R6, RZ, 0x17, R22 ;  /* 0x00000017ff067819 */ /* 0x000fe40000011616 */
[----:B------:R-:W-:Y:S02]  /*14e0*/  SHF.R.U32.HI R5, RZ, 0x17, R3 ;  /* 0x00000017ff057819 */ /* 0x000fe40000011603 */
[----:B------:R-:W-:Y:S02]  /*14f0*/  LOP3.LUT R6, R6, 0xff, RZ, 0xc0, !PT ;  /* 0x000000ff06067812 */ /* 0x000fe400078ec0ff */
[----:B------:R-:W-:Y:S02]  /*1500*/  LOP3.LUT R11, R5, 0xff, RZ, 0xc0, !PT ;  /* 0x000000ff050b7812 */ /* 0x000fe400078ec0ff */
[----:B------:R-:W-:Y:S01]  /*1510*/  MOV R8, R22 ;  /* 0x0000001600087202 */ /* 0x000fe20000000f00 */
[----:B------:R-:W-:Y:S02]  /*1520*/  VIADD R9, R6, 0xffffffff ;  /* 0xffffffff06097836 */ /* 0x000fe40000000000 */
[----:B------:R-:W-:-:S03]  /*1530*/  VIADD R7, R11, 0xffffffff ;  /* 0xffffffff0b077836 */ /* 0x000fc60000000000 */
[----:B------:R-:W-:-:S04]  /*1540*/  ISETP.GT.U32.AND P0, PT, R9, 0xfd, PT ;  /* 0x000000fd0900780c */ /* 0x000fc80003f04070 */
[----:B------:R-:W-:-:S13]  /*1550*/  ISETP.GT.U32.OR P0, PT, R7, 0xfd, P0 ;  /* 0x000000fd0700780c */ /* 0x000fda0000704470 */
[----:B------:R-:W-:Y:S01]  /*1560*/  @!P0 IMAD.MOV.U32 R5, RZ, RZ, RZ ;  /* 0x000000ffff058224 */ /* 0x000fe200078e00ff */
[----:B------:R-:W-:Y:S06]  /*1570*/  @!P0 BRA `(.L_x_35) ;  /* 0x00000000005c8947 */ /* 0x000fec0003800000 */
[----:B------:R-:W-:Y:S02]  /*1580*/  FSETP.GTU.FTZ.AND P0, PT, |R3|, +INF , PT ;  /* 0x7f8000000300780b */ /* 0x000fe40003f1c200 */
[----:B------:R-:W-:-:S04]  /*1590*/  FSETP.GTU.FTZ.AND P1, PT, |R22|, +INF , PT ;  /* 0x7f8000001600780b */ /* 0x000fc80003f3c200 */
[----:B------:R-:W-:-:S13]  /*15a0*/  PLOP3.LUT P0, PT, P0, P1, PT, 0xf8, 0x8f ;  /* 0x00000000008f781c */ /* 0x000fda0000703f70 */
[----:B------:R-:W-:Y:S05]  /*15b0*/  @P0 BRA `(.L_x_36) ;  /* 0x0000000400440947 */ /* 0x000fea0003800000 */
[----:B------:R-:W-:-:S13]  /*15c0*/  LOP3.LUT P0, RZ, R8, 0x7fffffff, R3, 0xc8, !PT ;  /* 0x7fffffff08ff7812 */ /* 0x000fda000780c803 */
[----:B------:R-:W-:Y:S05]  /*15d0*/  @!P0 BRA `(.L_x_37) ;  /* 0x0000000400348947 */ /* 0x000fea0003800000 */
[C---:B------:R-:W-:Y:S02]  /*15e0*/  FSETP.NEU.FTZ.AND P3, PT, |R3|.reuse, +INF , PT ;  /* 0x7f8000000300780b */ /* 0x040fe40003f7d200 */
[----:B------:R-:W-:Y:S02]  /*15f0*/  FSETP.NEU.FTZ.AND P1, PT, |R22|, +INF , PT ;  /* 0x7f8000001600780b */ /* 0x000fe40003f3d200 */
[----:B------:R-:W-:-:S11]  /*1600*/  FSETP.NEU.FTZ.AND P0, PT, |R3|, +INF , PT ;  /* 0x7f8000000300780b */ /* 0x000fd60003f1d200 */
[----:B------:R-:W-:Y:S05]  /*1610*/  @!P1 BRA !P3, `(.L_x_37) ;  /* 0x0000000400249947 */ /* 0x000fea0005800000 */
[----:B------:R-:W-:-:S04]  /*1620*/  LOP3.LUT P3, RZ, R3, 0x7fffffff, RZ, 0xc0, !PT ;  /* 0x7fffffff03ff7812 */ /* 0x000fc8000786c0ff */
[----:B------:R-:W-:-:S13]  /*1630*/  PLOP3.LUT P1, PT, P1, P3, PT, 0x2f, 0xf2 ;  /* 0x0000000000f2781c */ /* 0x000fda0000f26577 */
[----:B------:R-:W-:Y:S05]  /*1640*/  @P1 BRA `(.L_x_38) ;  /* 0x0000000400101947 */ /* 0x000fea0003800000 */
[----:B------:R-:W-:-:S04]  /*1650*/  LOP3.LUT P1, RZ, R8, 0x7fffffff, RZ, 0xc0, !PT ;  /* 0x7fffffff08ff7812 */ /* 0x000fc8000782c0ff */
[----:B------:R-:W-:-:S13]  /*1660*/  PLOP3.LUT P0, PT, P0, P1, PT, 0x2f, 0xf2 ;  /* 0x0000000000f2781c */ /* 0x000fda0000702577 */
[----:B------:R-:W-:Y:S05]  /*1670*/  @P0 BRA `(.L_x_39) ;  /* 0x0000000000f80947 */ /* 0x000fea0003800000 */
[----:B------:R-:W-:Y:S02]  /*1680*/  ISETP.GE.AND P0, PT, R7, RZ, PT ;  /* 0x000000ff0700720c */ /* 0x000fe40003f06270 */
[----:B------:R-:W-:-:S11]  /*1690*/  ISETP.GE.AND P1, PT, R9, RZ, PT ;  /* 0x000000ff0900720c */ /* 0x000fd60003f26270 */
[----:B------:R-:W-:Y:S01]  /*16a0*/  @P0 IMAD.MOV.U32 R5, RZ, RZ, RZ ;  /* 0x000000ffff050224 */ /* 0x000fe200078e00ff */
[----:B------:R-:W-:Y:S01]  /*16b0*/  @!P0 MOV R5, 0xffffffc0 ;  /* 0xffffffc000058802 */ /* 0x000fe20000000f00 */
[----:B------:R-:W-:Y:S01]  /*16c0*/  @!P0 FFMA R3, R3, 1.84467440737095516160e+19, RZ ;  /* 0x5f80000003038823 */ /* 0x000fe200000000ff */
[----:B------:R-:W-:-:S03]  /*16d0*/  @!P1 FFMA R8, R22, 1.84467440737095516160e+19, RZ ;  /* 0x5f80000016089823 */ /* 0x000fc600000000ff */
[----:B------:R-:W-:-:S07]  /*16e0*/  @!P1 VIADD R5, R5, 0x40 ;  /* 0x0000004005059836 */ /* 0x000fce0000000000 */
.L_x_35:
[----:B------:R-:W-:-:S05]  /*16f0*/  LEA R7, R6, 0xc0800000, 0x17 ;  /* 0xc080000006077811 */ /* 0x000fca00078eb8ff */
[----:B------:R-:W-:Y:S01]  /*1700*/  IMAD.IADD R8, R8, 0x1, -R7 ;  /* 0x0000000108087824 */ /* 0x000fe200078e0a07 */
[----:B------:R-:W-:-:S03]  /*1710*/  IADD3 R7, PT, PT, R11, -0x7f, RZ ;  /* 0xffffff810b077810 */ /* 0x000fc60007ffe0ff */
[----:B------:R0:W1:Y:S01]  /*1720*/  MUFU.RCP R9, R8 ;  /* 0x0000000800097308 */ /* 0x0000620000001000 */
[----:B------:R-:W-:Y:S01]  /*1730*/  FADD.FTZ R10, -R8, -RZ ;  /* 0x800000ff080a7221 */ /* 0x000fe20000010100 */
[C---:B------:R-:W-:Y:S01]  /*1740*/  IMAD R3, R7.reuse, -0x800000, R3 ;  /* 0xff80000007037824 */ /* 0x040fe200078e0203 */
[----:B0-----:R-:W-:-:S05]  /*1750*/  IADD3 R8, PT, PT, R7, 0x7f, -R6 ;  /* 0x0000007f07087810 */ /* 0x001fca0007ffe806 */
[----:B------:R-:W-:Y:S02]  /*1760*/  IMAD.IADD R8, R8, 0x1, R5 ;  /* 0x0000000108087824 */ /* 0x000fe400078e0205 */
[----:B-1----:R-:W-:-:S04]  /*1770*/  FFMA R12, R9, R10, 1 ;  /* 0x3f800000090c7423 */ /* 0x002fc8000000000a */
[----:B------:R-:W-:-:S04]  /*1780*/  FFMA R14, R9, R12, R9 ;  /* 0x0000000c090e7223 */ /* 0x000fc80000000009 */
[----:B------:R-:W-:-:S04]  /*1790*/  FFMA R9, R3, R14, RZ ;  /* 0x0000000e03097223 */ /* 0x000fc800000000ff */
[----:B------:R-:W-:-:S04]  /*17a0*/  FFMA R12, R10, R9, R3 ;  /* 0x000000090a0c7223 */ /* 0x000fc80000000003 */
[----:B------:R-:W-:-:S04]  /*17b0*/  FFMA R9, R14, R12, R9 ;  /* 0x0000000c0e097223 */ /* 0x000fc80000000009 */
[----:B------:R-:W-:-:S04]  /*17c0*/  FFMA R10, R10, R9, R3 ;  /* 0x000000090a0a7223 */ /* 0x000fc80000000003 */
[----:B------:R-:W-:-:S05]  /*17d0*/  FFMA R3, R14, R10, R9 ;  /* 0x0000000a0e037223 */ /* 0x000fca0000000009 */
[----:B------:R-:W-:-:S04]  /*17e0*/  SHF.R.U32.HI R6, RZ, 0x17, R3 ;  /* 0x00000017ff067819 */ /* 0x000fc80000011603 */
[----:B------:R-:W-:-:S05]  /*17f0*/  LOP3.LUT R6, R6, 0xff, RZ, 0xc0, !PT ;  /* 0x000000ff06067812 */ /* 0x000fca00078ec0ff */
[----:B------:R-:W-:-:S05]  /*1800*/  IMAD.IADD R11, R6, 0x1, R8 ;  /* 0x00000001060b7824 */ /* 0x000fca00078e0208 */
[----:B------:R-:W-:-:S04]  /*1810*/  IADD3 R5, PT, PT, R11, -0x1, RZ ;  /* 0xffffffff0b057810 */ /* 0x000fc80007ffe0ff */
[----:B------:R-:W-:-:S13]  /*1820*/  ISETP.GE.U32.AND P0, PT, R5, 0xfe, PT ;  /* 0x000000fe0500780c */ /* 0x000fda0003f06070 */
[----:B------:R-:W-:Y:S05]  /*1830*/  @!P0 BRA `(.L_x_40) ;  /* 0x0000000000808947 */ /* 0x000fea0003800000 */
[----:B------:R-:W-:-:S13]  /*1840*/  ISETP.GT.AND P0, PT, R11, 0xfe, PT ;  /* 0x000000fe0b00780c */ /* 0x000fda0003f04270 */
[----:B------:R-:W-:Y:S05]  /*1850*/  @P0 BRA `(.L_x_41) ;  /* 0x00000000006c0947 */ /* 0x000fea0003800000 */
[----:B------:R-:W-:-:S13]  /*1860*/  ISETP.GE.AND P0, PT, R11, 0x1, PT ;  /* 0x000000010b00780c */ /* 0x000fda0003f06270 */
[----:B------:R-:W-:Y:S05]  /*1870*/  @P0 BRA `(.L_x_42) ;  /* 0x0000000000980947 */ /* 0x000fea0003800000 */
[----:B------:R-:W-:Y:S02]  /*1880*/  ISETP.GE.AND P0, PT, R11, -0x18, PT ;  /* 0xffffffe80b00780c */ /* 0x000fe40003f06270 */
[----:B------:R-:W-:-:S11]  /*1890*/  LOP3.LUT R3, R3, 0x80000000, RZ, 0xc0, !PT ;  /* 0x8000000003037812 */ /* 0x000fd600078ec0ff */
[----:B------:R-:W-:Y:S05]  /*18a0*/  @!P0 BRA `(.L_x_42) ;  /* 0x00000000008c8947 */ /* 0x000fea0003800000 */
[CCC-:B------:R-:W-:Y:S01]  /*18b0*/  FFMA.RZ R5, R14.reuse, R10.reuse, R9.reuse ;  /* 0x0000000a0e057223 */ /* 0x1c0fe2000000c009 */
[C---:B------:R-:W-:Y:S02]  /*18c0*/  VIADD R8, R11.reuse, 0x20 ;  /* 0x000000200b087836 */ /* 0x040fe40000000000 */
[CCC-:B------:R-:W-:Y:S01]  /*18d0*/  FFMA.RM R6, R14.reuse, R10.reuse, R9.reuse ;  /* 0x0000000a0e067223 */ /* 0x1c0fe20000004009 */
[----:B------:R-:W-:Y:S02]  /*18e0*/  ISETP.NE.AND P3, PT, R11, RZ, PT ;  /* 0x000000ff0b00720c */ /* 0x000fe40003f65270 */
[----:B------:R-:W-:Y:S01]  /*18f0*/  LOP3.LUT R7, R5, 0x7fffff, RZ, 0xc0, !PT ;  /* 0x007fffff05077812 */ /* 0x000fe200078ec0ff */
[----:B------:R-:W-:Y:S01]  /*1900*/  FFMA.RP R5, R14, R10, R9 ;  /* 0x0000000a0e057223 */ /* 0x000fe20000008009 */
[----:B------:R-:W-:Y:S01]  /*1910*/  IMAD.MOV R9, RZ, RZ, -R11 ;  /* 0x000000ffff097224 */ /* 0x000fe200078e0a0b */
[----:B------:R-:W-:Y:S02]  /*1920*/  ISETP.NE.AND P1, PT, R11, RZ, PT ;  /* 0x000000ff0b00720c */ /* 0x000fe40003f25270 */
[----:B------:R-:W-:-:S02]  /*1930*/  LOP3.LUT R7, R7, 0x800000, RZ, 0xfc, !PT ;  /* 0x0080000007077812 */ /* 0x000fc400078efcff */
[----:B------:R-:W-:Y:S02]  /*1940*/  FSETP.NEU.FTZ.AND P0, PT, R5, R6, PT ;  /* 0x000000060500720b */ /* 0x000fe40003f1d000 */
[----:B------:R-:W-:Y:S02]  /*1950*/  SHF.L.U32 R8, R7, R8, RZ ;  /* 0x0000000807087219 */ /* 0x000fe400000006ff */
[----:B------:R-:W-:Y:S02]  /*1960*/  SEL R6, R9, RZ, P3 ;  /* 0x000000ff09067207 */ /* 0x000fe40001800000 */
[----:B------:R-:W-:Y:S02]  /*1970*/  ISETP.NE.AND P1, PT, R8, RZ, P1 ;  /* 0x000000ff0800720c */ /* 0x000fe40000f25270 */
[----:B------:R-:W-:Y:S02]  /*1980*/  SHF.R.U32.HI R6, RZ, R6, R7 ;  /* 0x00000006ff067219 */ /* 0x000fe40000011607 */
[----:B------:R-:W-:-:S02]  /*1990*/  PLOP3.LUT P0, PT, P0, P1, PT, 0xf8, 0x8f ;  /* 0x00000000008f781c */ /* 0x000fc40000703f70 */
[----:B------:R-:W-:Y:S02]  /*19a0*/  SHF.R.U32.HI R8, RZ, 0x1, R6 ;  /* 0x00000001ff087819 */ /* 0x000fe40000011606 */
[----:B------:R-:W-:-:S04]  /*19b0*/  SEL R5, RZ, 0x1, !P0 ;  /* 0x00000001ff057807 */ /* 0x000fc80004000000 */
[----:B------:R-:W-:-:S04]  /*19c0*/  LOP3.LUT R5, R5, 0x1, R8, 0xf8, !PT ;  /* 0x0000000105057812 */ /* 0x000fc800078ef808 */
[----:B------:R-:W-:-:S04]  /*19d0*/  LOP3.LUT R5, R5, R6, RZ, 0xc0, !PT ;  /* 0x0000000605057212 */ /* 0x000fc800078ec0ff */
[----:B------:R-:W-:-:S04]  /*19e0*/  IADD3 R8, PT, PT, R8, R5, RZ ;  /* 0x0000000508087210 */ /* 0x000fc80007ffe0ff */
[----:B------:R-:W-:Y:S01]  /*19f0*/  LOP3.LUT R3, R8, R3, RZ, 0xfc, !PT ;  /* 0x0000000308037212 */ /* 0x000fe200078efcff */
[----:B------:R-:W-:Y:S06]  /*1a00*/  BRA `(.L_x_42) ;  /* 0x0000000000347947 */ /* 0x000fec0003800000 */
.L_x_41:
[----:B------:R-:W-:-:S04]  /*1a10*/  LOP3.LUT R3, R3, 0x80000000, RZ, 0xc0, !PT ;  /* 0x8000000003037812 */ /* 0x000fc800078ec0ff */
[----:B------:R-:W-:Y:S01]  /*1a20*/  LOP3.LUT R3, R3, 0x7f800000, RZ, 0xfc, !PT ;  /* 0x7f80000003037812 */ /* 0x000fe200078efcff */
[----:B------:R-:W-:Y:S06]  /*1a30*/  BRA `(.L_x_42) ;  /* 0x0000000000287947 */ /* 0x000fec0003800000 */
.L_x_40:
[----:B------:R-:W-:Y:S01]  /*1a40*/  IMAD R3, R8, 0x800000, R3 ;  /* 0x0080000008037824 */ /* 0x000fe200078e0203 */
[----:B------:R-:W-:Y:S06]  /*1a50*/  BRA `(.L_x_42) ;  /* 0x0000000000207947 */ /* 0x000fec0003800000 */
.L_x_39:
[----:B------:R-:W-:-:S04]  /*1a60*/  LOP3.LUT R3, R8, 0x80000000, R3, 0x48, !PT ;  /* 0x8000000008037812 */ /* 0x000fc800078e4803 */
[----:B------:R-:W-:Y:S01]  /*1a70*/  LOP3.LUT R3, R3, 0x7f800000, RZ, 0xfc, !PT ;  /* 0x7f80000003037812 */ /* 0x000fe200078efcff */
[----:B------:R-:W-:Y:S06]  /*1a80*/  BRA `(.L_x_42) ;  /* 0x0000000000147947 */ /* 0x000fec0003800000 */
.L_x_38:
[----:B------:R-:W-:Y:S01]  /*1a90*/  LOP3.LUT R3, R8, 0x80000000, R3, 0x48, !PT ;  /* 0x8000000008037812 */ /* 0x000fe200078e4803 */
[----:B------:R-:W-:Y:S06]  /*1aa0*/  BRA `(.L_x_42) ;  /* 0x00000000000c7947 */ /* 0x000fec0003800000 */
.L_x_37:
[----:B------:R-:W0:Y:S01]  /*1ab0*/  MUFU.RSQ R3, -QNAN ;  /* 0xffc0000000037908 */ /* 0x000e220000001400 */
[----:B------:R-:W-:Y:S05]  /*1ac0*/  BRA `(.L_x_42) ;  /* 0x0000000000047947 */ /* 0x000fea0003800000 */
.L_x_36:
[----:B------:R-:W-:-:S07]  /*1ad0*/  FADD.FTZ R3, R3, R22 ;  /* 0x0000001603037221 */ /* 0x000fce0000010000 */
.L_x_42:
[----:B------:R-:W-:-:S04]  /*1ae0*/  HFMA2 R5, -RZ, RZ, 0, 0 ;  /* 0x00000000ff057431 */ /* 0x000fc800000001ff */
[----:B0-----:R-:W-:Y:S05]  /*1af0*/  RET.REL.NODEC R4 `(_Z14shfl_layernormPfS_ii) ;  /* 0xffffffe404407950 */ /* 0x001fea0003c3ffff */
.L_x_43:
[----:B------:R-:W-:-:S00]  /*1b00*/  BRA `(.L_x_43) ;  /* 0xfffffffc00fc7947 */ /* 0x000fc0000383ffff */
[----:B------:R-:W-:-:S00]  /*1b10*/  NOP ;  /* 0x0000000000007918 */ /* 0x000fc00000000000 */
        /* <DEDUP_REMOVED lines=14> */
.L_x_44:


//--------------------- .nv.global.init           --------------------------
	.section	.nv.global.init,"aw",@progbits
.nv.global.init:
	.type		$str$1,@object
	.size		$str$1,($str$2 - $str$1)
$str$1:
        /*0000*/ 	.byte	0x52, 0x6f, 0x77, 0x3a, 0x20, 0x25, 0x64, 0x2c, 0x20, 0x4c, 0x6f, 0x63, 0x61, 0x6c, 0x20, 0x56
        /*0010*/ 	.byte	0x61, 0x72, 0x69, 0x61, 0x6e, 0x63, 0x65, 0x3a, 0x20, 0x25, 0x66, 0x0a, 0x00
	.type		$str$2,@object
	.size		$str$2,($str - $str$2)
$str$2:
        /*001d*/ 	.byte	0x52, 0x6f, 0x77, 0x3a, 0x20, 0x25, 0x64, 0x2c, 0x20, 0x47, 0x6c, 0x6f, 0x62, 0x61, 0x6c, 0x20
        /*002d*/ 	.byte	0x56, 0x61, 0x72, 0x69, 0x61, 0x6e, 0x63, 0x65, 0x3a, 0x20, 0x25, 0x66, 0x0a, 0x00
	.type		$str,@object
	.size		$str,(.L_0 - $str)
$str:
        /*003b*/ 	.byte	0x52, 0x6f, 0x77, 0x3a, 0x20, 0x25, 0x64, 0x2c, 0x20, 0x4c, 0x6f, 0x63, 0x61, 0x6c, 0x20, 0x4d
        /*004b*/ 	.byte	0x65, 0x61, 0x6e, 0x3a, 0x20, 0x25, 0x66, 0x2c, 0x20, 0x47, 0x6c, 0x6f, 0x62, 0x61, 0x6c, 0x20
        /*005b*/ 	.byte	0x4d, 0x65, 0x61, 0x6e, 0x3a, 0x20, 0x25, 0x66, 0x0a, 0x00
.L_0:


//--------------------- .nv.shared._Z14shfl_layernormPfS_ii --------------------------
	.section	.nv.shared._Z14shfl_layernormPfS_ii,"aw",@nobits
	.sectionflags	@""
	.align	4
.nv.shared._Z14shfl_layernormPfS_ii:
	.zero		5120


//--------------------- .nv.shared.reserved.0     --------------------------
	.section	.nv.shared.reserved.0,"aw",@nobits
	.weak		__nv_reservedSMEM_offset_0_alias
	.size		__nv_reservedSMEM_offset_0_alias, 0, 64
	.other		__nv_reservedSMEM_offset_0_alias,@"STO_CUDA_RESERVED_SHARED STV_DEFAULT"
__nv_reservedSMEM_offset_0_alias:
	.zero		0
	.zero		64


//--------------------- .nv.constant0._Z14shfl_layernormPfS_ii --------------------------
	.section	.nv.constant0._Z14shfl_layernormPfS_ii,"a",@progbits
	.sectionflags	@""
	.align	4
.nv.constant0._Z14shfl_layernormPfS_ii:
	.zero		920


//--------------------- SYMBOLS --------------------------

	.type		.nv.reservedSmem.offset0,@object
	.size		.nv.reservedSmem.offset0,0x4
	.type		.nv.reservedSmem.cap,@object
	.size		.nv.reservedSmem.cap,0x4
	.type		vprintf,@function
